//
// Generated by NVIDIA NVVM Compiler
//
// Compiler Build ID: CL-36424714
// Cuda compilation tools, release 13.0, V13.0.88
// Based on NVVM 20.0.0
//

.version 9.0
.target sm_100
.address_size 64

	// .globl	_Z9convLayerPfS_S_S_iiiiiiii
// _ZZ7softmaxPfS_iE3sum has been demoted

.visible .entry _Z9convLayerPfS_S_S_iiiiiiii(
	.param .u64 .ptr .align 1 _Z9convLayerPfS_S_S_iiiiiiii_param_0,
	.param .u64 .ptr .align 1 _Z9convLayerPfS_S_S_iiiiiiii_param_1,
	.param .u64 .ptr .align 1 _Z9convLayerPfS_S_S_iiiiiiii_param_2,
	.param .u64 .ptr .align 1 _Z9convLayerPfS_S_S_iiiiiiii_param_3,
	.param .u32 _Z9convLayerPfS_S_S_iiiiiiii_param_4,
	.param .u32 _Z9convLayerPfS_S_S_iiiiiiii_param_5,
	.param .u32 _Z9convLayerPfS_S_S_iiiiiiii_param_6,
	.param .u32 _Z9convLayerPfS_S_S_iiiiiiii_param_7,
	.param .u32 _Z9convLayerPfS_S_S_iiiiiiii_param_8,
	.param .u32 _Z9convLayerPfS_S_S_iiiiiiii_param_9,
	.param .u32 _Z9convLayerPfS_S_S_iiiiiiii_param_10,
	.param .u32 _Z9convLayerPfS_S_S_iiiiiiii_param_11
)
{
	.reg .pred 	%p<19>;
	.reg .b32 	%r<76>;
	.reg .b32 	%f<125>;
	.reg .b64 	%rd<33>;

	ld.param.u64 	%rd9, [_Z9convLayerPfS_S_S_iiiiiiii_param_0];
	ld.param.u64 	%rd10, [_Z9convLayerPfS_S_S_iiiiiiii_param_2];
	ld.param.u32 	%r29, [_Z9convLayerPfS_S_S_iiiiiiii_param_4];
	ld.param.u32 	%r30, [_Z9convLayerPfS_S_S_iiiiiiii_param_5];
	ld.param.u32 	%r32, [_Z9convLayerPfS_S_S_iiiiiiii_param_7];
	ld.param.u32 	%r33, [_Z9convLayerPfS_S_S_iiiiiiii_param_8];
	ld.param.u32 	%r36, [_Z9convLayerPfS_S_S_iiiiiiii_param_9];
	ld.param.u32 	%r37, [_Z9convLayerPfS_S_S_iiiiiiii_param_10];
	cvta.to.global.u64 	%rd1, %rd10;
	cvta.to.global.u64 	%rd2, %rd9;
	mov.u32 	%r38, %ctaid.x;
	mov.u32 	%r39, %ntid.x;
	mov.u32 	%r40, %tid.x;
	mad.lo.s32 	%r1, %r38, %r39, %r40;
	mov.u32 	%r41, %ctaid.y;
	mov.u32 	%r42, %ntid.y;
	mov.u32 	%r43, %tid.y;
	mad.lo.s32 	%r2, %r41, %r42, %r43;
	mov.u32 	%r44, %ctaid.z;
	mov.u32 	%r45, %ntid.z;
	mov.u32 	%r46, %tid.z;
	mad.lo.s32 	%r47, %r44, %r45, %r46;
	setp.ge.s32 	%p1, %r2, %r33;
	setp.ge.s32 	%p2, %r47, %r36;
	or.pred  	%p3, %p1, %p2;
	setp.ge.s32 	%p4, %r1, %r37;
	or.pred  	%p5, %p3, %p4;
	mov.f32 	%f123, 0f00000000;
	@%p5 bra 	$L__BB0_21;
	setp.lt.s32 	%p6, %r30, 1;
	@%p6 bra 	$L__BB0_20;
	setp.lt.s32 	%p7, %r29, 1;
	@%p7 bra 	$L__BB0_20;
	ld.param.u32 	%r66, [_Z9convLayerPfS_S_S_iiiiiiii_param_11];
	and.b32  	%r4, %r29, 15;
	and.b32  	%r5, %r29, 7;
	and.b32  	%r6, %r29, 2147483632;
	and.b32  	%r7, %r29, 3;
	neg.s32 	%r8, %r6;
	add.s64 	%rd3, %rd2, 32;
	add.s64 	%rd4, %rd1, 32;
	mul.lo.s32 	%r9, %r66, %r47;
	mov.f32 	%f123, 0f00000000;
	mov.b32 	%r68, 0;
$L__BB0_4:
	ld.param.u32 	%r67, [_Z9convLayerPfS_S_S_iiiiiiii_param_11];
	ld.param.u32 	%r65, [_Z9convLayerPfS_S_S_iiiiiiii_param_6];
	mul.lo.s32 	%r50, %r67, %r2;
	mad.lo.s32 	%r11, %r68, %r65, %r50;
	mad.lo.s32 	%r51, %r30, %r1, %r68;
	mul.lo.s32 	%r12, %r51, %r29;
	mov.b32 	%r69, 0;
$L__BB0_5:
	setp.lt.u32 	%p8, %r29, 16;
	add.s32 	%r53, %r11, %r69;
	mad.lo.s32 	%r14, %r53, %r32, %r9;
	add.s32 	%r54, %r69, %r12;
	mul.lo.s32 	%r15, %r54, %r29;
	mov.b32 	%r74, 0;
	@%p8 bra 	$L__BB0_8;
	mov.u32 	%r70, %r15;
	mov.u32 	%r71, %r14;
	mov.u32 	%r72, %r8;
$L__BB0_7:
	.pragma "nounroll";
	mul.wide.s32 	%rd11, %r71, 4;
	add.s64 	%rd12, %rd3, %rd11;
	mul.wide.s32 	%rd13, %r70, 4;
	add.s64 	%rd14, %rd4, %rd13;
	ld.global.f32 	%f22, [%rd12+-32];
	ld.global.f32 	%f23, [%rd14+-32];
	fma.rn.f32 	%f24, %f22, %f23, %f123;
	ld.global.f32 	%f25, [%rd12+-28];
	ld.global.f32 	%f26, [%rd14+-28];
	fma.rn.f32 	%f27, %f25, %f26, %f24;
	ld.global.f32 	%f28, [%rd12+-24];
	ld.global.f32 	%f29, [%rd14+-24];
	fma.rn.f32 	%f30, %f28, %f29, %f27;
	ld.global.f32 	%f31, [%rd12+-20];
	ld.global.f32 	%f32, [%rd14+-20];
	fma.rn.f32 	%f33, %f31, %f32, %f30;
	ld.global.f32 	%f34, [%rd12+-16];
	ld.global.f32 	%f35, [%rd14+-16];
	fma.rn.f32 	%f36, %f34, %f35, %f33;
	ld.global.f32 	%f37, [%rd12+-12];
	ld.global.f32 	%f38, [%rd14+-12];
	fma.rn.f32 	%f39, %f37, %f38, %f36;
	ld.global.f32 	%f40, [%rd12+-8];
	ld.global.f32 	%f41, [%rd14+-8];
	fma.rn.f32 	%f42, %f40, %f41, %f39;
	ld.global.f32 	%f43, [%rd12+-4];
	ld.global.f32 	%f44, [%rd14+-4];
	fma.rn.f32 	%f45, %f43, %f44, %f42;
	ld.global.f32 	%f46, [%rd12];
	ld.global.f32 	%f47, [%rd14];
	fma.rn.f32 	%f48, %f46, %f47, %f45;
	ld.global.f32 	%f49, [%rd12+4];
	ld.global.f32 	%f50, [%rd14+4];
	fma.rn.f32 	%f51, %f49, %f50, %f48;
	ld.global.f32 	%f52, [%rd12+8];
	ld.global.f32 	%f53, [%rd14+8];
	fma.rn.f32 	%f54, %f52, %f53, %f51;
	ld.global.f32 	%f55, [%rd12+12];
	ld.global.f32 	%f56, [%rd14+12];
	fma.rn.f32 	%f57, %f55, %f56, %f54;
	ld.global.f32 	%f58, [%rd12+16];
	ld.global.f32 	%f59, [%rd14+16];
	fma.rn.f32 	%f60, %f58, %f59, %f57;
	ld.global.f32 	%f61, [%rd12+20];
	ld.global.f32 	%f62, [%rd14+20];
	fma.rn.f32 	%f63, %f61, %f62, %f60;
	ld.global.f32 	%f64, [%rd12+24];
	ld.global.f32 	%f65, [%rd14+24];
	fma.rn.f32 	%f66, %f64, %f65, %f63;
	ld.global.f32 	%f67, [%rd12+28];
	ld.global.f32 	%f68, [%rd14+28];
	fma.rn.f32 	%f123, %f67, %f68, %f66;
	add.s32 	%r72, %r72, 16;
	add.s32 	%r71, %r71, 16;
	add.s32 	%r70, %r70, 16;
	setp.ne.s32 	%p9, %r72, 0;
	mov.u32 	%r74, %r6;
	@%p9 bra 	$L__BB0_7;
$L__BB0_8:
	setp.eq.s32 	%p10, %r4, 0;
	@%p10 bra 	$L__BB0_18;
	add.s32 	%r55, %r4, -1;
	setp.lt.u32 	%p11, %r55, 7;
	@%p11 bra 	$L__BB0_11;
	add.s32 	%r56, %r14, %r74;
	mul.wide.s32 	%rd15, %r56, 4;
	add.s64 	%rd16, %rd2, %rd15;
	ld.global.f32 	%f70, [%rd16];
	add.s32 	%r57, %r74, %r15;
	mul.wide.s32 	%rd17, %r57, 4;
	add.s64 	%rd18, %rd1, %rd17;
	ld.global.f32 	%f71, [%rd18];
	fma.rn.f32 	%f72, %f70, %f71, %f123;
	ld.global.f32 	%f73, [%rd16+4];
	ld.global.f32 	%f74, [%rd18+4];
	fma.rn.f32 	%f75, %f73, %f74, %f72;
	ld.global.f32 	%f76, [%rd16+8];
	ld.global.f32 	%f77, [%rd18+8];
	fma.rn.f32 	%f78, %f76, %f77, %f75;
	ld.global.f32 	%f79, [%rd16+12];
	ld.global.f32 	%f80, [%rd18+12];
	fma.rn.f32 	%f81, %f79, %f80, %f78;
	ld.global.f32 	%f82, [%rd16+16];
	ld.global.f32 	%f83, [%rd18+16];
	fma.rn.f32 	%f84, %f82, %f83, %f81;
	ld.global.f32 	%f85, [%rd16+20];
	ld.global.f32 	%f86, [%rd18+20];
	fma.rn.f32 	%f87, %f85, %f86, %f84;
	ld.global.f32 	%f88, [%rd16+24];
	ld.global.f32 	%f89, [%rd18+24];
	fma.rn.f32 	%f90, %f88, %f89, %f87;
	ld.global.f32 	%f91, [%rd16+28];
	ld.global.f32 	%f92, [%rd18+28];
	fma.rn.f32 	%f123, %f91, %f92, %f90;
	add.s32 	%r74, %r74, 8;
$L__BB0_11:
	setp.eq.s32 	%p12, %r5, 0;
	@%p12 bra 	$L__BB0_18;
	add.s32 	%r58, %r5, -1;
	setp.lt.u32 	%p13, %r58, 3;
	@%p13 bra 	$L__BB0_14;
	add.s32 	%r59, %r14, %r74;
	mul.wide.s32 	%rd19, %r59, 4;
	add.s64 	%rd20, %rd2, %rd19;
	ld.global.f32 	%f94, [%rd20];
	add.s32 	%r60, %r74, %r15;
	mul.wide.s32 	%rd21, %r60, 4;
	add.s64 	%rd22, %rd1, %rd21;
	ld.global.f32 	%f95, [%rd22];
	fma.rn.f32 	%f96, %f94, %f95, %f123;
	ld.global.f32 	%f97, [%rd20+4];
	ld.global.f32 	%f98, [%rd22+4];
	fma.rn.f32 	%f99, %f97, %f98, %f96;
	ld.global.f32 	%f100, [%rd20+8];
	ld.global.f32 	%f101, [%rd22+8];
	fma.rn.f32 	%f102, %f100, %f101, %f99;
	ld.global.f32 	%f103, [%rd20+12];
	ld.global.f32 	%f104, [%rd22+12];
	fma.rn.f32 	%f123, %f103, %f104, %f102;
	add.s32 	%r74, %r74, 4;
$L__BB0_14:
	setp.eq.s32 	%p14, %r7, 0;
	@%p14 bra 	$L__BB0_18;
	setp.eq.s32 	%p15, %r7, 1;
	add.s32 	%r61, %r14, %r74;
	mul.wide.s32 	%rd23, %r61, 4;
	add.s64 	%rd5, %rd2, %rd23;
	ld.global.f32 	%f105, [%rd5];
	add.s32 	%r62, %r74, %r15;
	mul.wide.s32 	%rd24, %r62, 4;
	add.s64 	%rd6, %rd1, %rd24;
	ld.global.f32 	%f106, [%rd6];
	fma.rn.f32 	%f123, %f105, %f106, %f123;
	@%p15 bra 	$L__BB0_18;
	setp.eq.s32 	%p16, %r7, 2;
	ld.global.f32 	%f107, [%rd5+4];
	ld.global.f32 	%f108, [%rd6+4];
	fma.rn.f32 	%f123, %f107, %f108, %f123;
	@%p16 bra 	$L__BB0_18;
	ld.global.f32 	%f109, [%rd5+8];
	ld.global.f32 	%f110, [%rd6+8];
	fma.rn.f32 	%f123, %f109, %f110, %f123;
$L__BB0_18:
	add.s32 	%r69, %r69, 1;
	setp.ne.s32 	%p17, %r69, %r29;
	@%p17 bra 	$L__BB0_5;
	add.s32 	%r68, %r68, 1;
	setp.ne.s32 	%p18, %r68, %r30;
	@%p18 bra 	$L__BB0_4;
$L__BB0_20:
	ld.param.u64 	%rd32, [_Z9convLayerPfS_S_S_iiiiiiii_param_3];
	ld.param.u64 	%rd31, [_Z9convLayerPfS_S_S_iiiiiiii_param_1];
	cvta.to.global.u64 	%rd25, %rd32;
	mul.wide.s32 	%rd26, %r1, 4;
	add.s64 	%rd27, %rd25, %rd26;
	ld.global.f32 	%f111, [%rd27];
	add.f32 	%f112, %f123, %f111;
	mad.lo.s32 	%r63, %r33, %r1, %r2;
	mad.lo.s32 	%r64, %r63, %r36, %r47;
	cvta.to.global.u64 	%rd28, %rd31;
	mul.wide.s32 	%rd29, %r64, 4;
	add.s64 	%rd30, %rd28, %rd29;
	st.global.f32 	[%rd30], %f112;
$L__BB0_21:
	ret;

}
	// .globl	_Z9FCLayer1DPfS_S_S_iiiiiiii
.visible .entry _Z9FCLayer1DPfS_S_S_iiiiiiii(
	.param .u64 .ptr .align 1 _Z9FCLayer1DPfS_S_S_iiiiiiii_param_0,
	.param .u64 .ptr .align 1 _Z9FCLayer1DPfS_S_S_iiiiiiii_param_1,
	.param .u64 .ptr .align 1 _Z9FCLayer1DPfS_S_S_iiiiiiii_param_2,
	.param .u64 .ptr .align 1 _Z9FCLayer1DPfS_S_S_iiiiiiii_param_3,
	.param .u32 _Z9FCLayer1DPfS_S_S_iiiiiiii_param_4,
	.param .u32 _Z9FCLayer1DPfS_S_S_iiiiiiii_param_5,
	.param .u32 _Z9FCLayer1DPfS_S_S_iiiiiiii_param_6,
	.param .u32 _Z9FCLayer1DPfS_S_S_iiiiiiii_param_7,
	.param .u32 _Z9FCLayer1DPfS_S_S_iiiiiiii_param_8,
	.param .u32 _Z9FCLayer1DPfS_S_S_iiiiiiii_param_9,
	.param .u32 _Z9FCLayer1DPfS_S_S_iiiiiiii_param_10,
	.param .u32 _Z9FCLayer1DPfS_S_S_iiiiiiii_param_11
)
{
	.reg .pred 	%p<19>;
	.reg .b32 	%r<71>;
	.reg .b32 	%f<122>;
	.reg .b64 	%rd<28>;

	ld.param.u64 	%rd9, [_Z9FCLayer1DPfS_S_S_iiiiiiii_param_0];
	ld.param.u64 	%rd8, [_Z9FCLayer1DPfS_S_S_iiiiiiii_param_1];
	ld.param.u64 	%rd10, [_Z9FCLayer1DPfS_S_S_iiiiiiii_param_2];
	ld.param.u64 	%rd11, [_Z9FCLayer1DPfS_S_S_iiiiiiii_param_3];
	ld.param.u32 	%r32, [_Z9FCLayer1DPfS_S_S_iiiiiiii_param_4];
	ld.param.u32 	%r37, [_Z9FCLayer1DPfS_S_S_iiiiiiii_param_5];
	ld.param.u32 	%r34, [_Z9FCLayer1DPfS_S_S_iiiiiiii_param_7];
	ld.param.u32 	%r38, [_Z9FCLayer1DPfS_S_S_iiiiiiii_param_8];
	ld.param.u32 	%r39, [_Z9FCLayer1DPfS_S_S_iiiiiiii_param_9];
	ld.param.u32 	%r40, [_Z9FCLayer1DPfS_S_S_iiiiiiii_param_10];
	ld.param.u32 	%r36, [_Z9FCLayer1DPfS_S_S_iiiiiiii_param_11];
	cvta.to.global.u64 	%rd1, %rd10;
	cvta.to.global.u64 	%rd2, %rd9;
	cvta.to.global.u64 	%rd3, %rd11;
	mov.u32 	%r41, %ctaid.x;
	mov.u32 	%r42, %ntid.x;
	mov.u32 	%r43, %tid.x;
	mad.lo.s32 	%r63, %r41, %r42, %r43;
	mov.u32 	%r44, %ctaid.y;
	mov.u32 	%r45, %ntid.y;
	mov.u32 	%r46, %tid.y;
	mad.lo.s32 	%r2, %r44, %r45, %r46;
	mov.u32 	%r47, %ctaid.z;
	mov.u32 	%r48, %ntid.z;
	mov.u32 	%r49, %tid.z;
	mad.lo.s32 	%r50, %r47, %r48, %r49;
	setp.ge.s32 	%p1, %r2, %r38;
	setp.ge.s32 	%p2, %r50, %r39;
	or.pred  	%p3, %p1, %p2;
	setp.ge.s32 	%p4, %r63, %r37;
	or.pred  	%p5, %p4, %p3;
	setp.lt.s32 	%p6, %r40, 1;
	or.pred  	%p7, %p5, %p6;
	@%p7 bra 	$L__BB1_20;
	cvta.to.global.u64 	%rd12, %rd8;
	setp.gt.s32 	%p8, %r32, 0;
	mul.lo.s32 	%r4, %r36, %r2;
	mul.lo.s32 	%r5, %r36, %r50;
	mad.lo.s32 	%r51, %r39, %r2, %r50;
	mul.wide.u32 	%rd13, %r51, 4;
	add.s64 	%rd4, %rd12, %rd13;
	@%p8 bra 	$L__BB1_2;
	bra.uni 	$L__BB1_19;
$L__BB1_2:
	and.b32  	%r6, %r32, 15;
	add.s32 	%r7, %r6, -1;
	and.b32  	%r8, %r32, 7;
	add.s32 	%r9, %r8, -1;
	and.b32  	%r10, %r32, 2147483632;
	and.b32  	%r11, %r32, 3;
	neg.s32 	%r12, %r10;
	add.s64 	%rd5, %rd1, 32;
	mov.f32 	%f121, 0f00000000;
$L__BB1_3:
	ld.param.u32 	%r62, [_Z9FCLayer1DPfS_S_S_iiiiiiii_param_6];
	mad.lo.s32 	%r14, %r63, %r62, %r4;
	mul.lo.s32 	%r15, %r63, %r32;
	mov.b32 	%r64, 0;
$L__BB1_4:
	setp.lt.u32 	%p9, %r32, 16;
	add.s32 	%r54, %r14, %r64;
	mad.lo.s32 	%r17, %r54, %r34, %r5;
	add.s32 	%r55, %r64, %r15;
	mul.lo.s32 	%r18, %r55, %r32;
	mov.b32 	%r69, 0;
	@%p9 bra 	$L__BB1_7;
	mov.u32 	%r65, %r18;
	mov.u32 	%r66, %r17;
	mov.u32 	%r67, %r12;
$L__BB1_6:
	.pragma "nounroll";
	mul.wide.s32 	%rd14, %r66, 4;
	add.s64 	%rd15, %rd2, %rd14;
	mul.wide.s32 	%rd16, %r65, 4;
	add.s64 	%rd17, %rd5, %rd16;
	ld.global.f32 	%f21, [%rd15];
	ld.global.f32 	%f22, [%rd17+-32];
	fma.rn.f32 	%f23, %f21, %f22, %f121;
	ld.global.f32 	%f24, [%rd15+4];
	ld.global.f32 	%f25, [%rd17+-28];
	fma.rn.f32 	%f26, %f24, %f25, %f23;
	ld.global.f32 	%f27, [%rd15+8];
	ld.global.f32 	%f28, [%rd17+-24];
	fma.rn.f32 	%f29, %f27, %f28, %f26;
	ld.global.f32 	%f30, [%rd15+12];
	ld.global.f32 	%f31, [%rd17+-20];
	fma.rn.f32 	%f32, %f30, %f31, %f29;
	ld.global.f32 	%f33, [%rd15+16];
	ld.global.f32 	%f34, [%rd17+-16];
	fma.rn.f32 	%f35, %f33, %f34, %f32;
	ld.global.f32 	%f36, [%rd15+20];
	ld.global.f32 	%f37, [%rd17+-12];
	fma.rn.f32 	%f38, %f36, %f37, %f35;
	ld.global.f32 	%f39, [%rd15+24];
	ld.global.f32 	%f40, [%rd17+-8];
	fma.rn.f32 	%f41, %f39, %f40, %f38;
	ld.global.f32 	%f42, [%rd15+28];
	ld.global.f32 	%f43, [%rd17+-4];
	fma.rn.f32 	%f44, %f42, %f43, %f41;
	ld.global.f32 	%f45, [%rd15+32];
	ld.global.f32 	%f46, [%rd17];
	fma.rn.f32 	%f47, %f45, %f46, %f44;
	ld.global.f32 	%f48, [%rd15+36];
	ld.global.f32 	%f49, [%rd17+4];
	fma.rn.f32 	%f50, %f48, %f49, %f47;
	ld.global.f32 	%f51, [%rd15+40];
	ld.global.f32 	%f52, [%rd17+8];
	fma.rn.f32 	%f53, %f51, %f52, %f50;
	ld.global.f32 	%f54, [%rd15+44];
	ld.global.f32 	%f55, [%rd17+12];
	fma.rn.f32 	%f56, %f54, %f55, %f53;
	ld.global.f32 	%f57, [%rd15+48];
	ld.global.f32 	%f58, [%rd17+16];
	fma.rn.f32 	%f59, %f57, %f58, %f56;
	ld.global.f32 	%f60, [%rd15+52];
	ld.global.f32 	%f61, [%rd17+20];
	fma.rn.f32 	%f62, %f60, %f61, %f59;
	ld.global.f32 	%f63, [%rd15+56];
	ld.global.f32 	%f64, [%rd17+24];
	fma.rn.f32 	%f65, %f63, %f64, %f62;
	ld.global.f32 	%f66, [%rd15+60];
	ld.global.f32 	%f67, [%rd17+28];
	fma.rn.f32 	%f121, %f66, %f67, %f65;
	add.s32 	%r67, %r67, 16;
	add.s32 	%r66, %r66, 16;
	add.s32 	%r65, %r65, 16;
	setp.ne.s32 	%p10, %r67, 0;
	mov.u32 	%r69, %r10;
	@%p10 bra 	$L__BB1_6;
$L__BB1_7:
	setp.eq.s32 	%p11, %r6, 0;
	@%p11 bra 	$L__BB1_17;
	setp.lt.u32 	%p12, %r7, 7;
	@%p12 bra 	$L__BB1_10;
	add.s32 	%r56, %r17, %r69;
	mul.wide.s32 	%rd18, %r56, 4;
	add.s64 	%rd19, %rd2, %rd18;
	ld.global.f32 	%f69, [%rd19];
	add.s32 	%r57, %r69, %r18;
	mul.wide.s32 	%rd20, %r57, 4;
	add.s64 	%rd21, %rd1, %rd20;
	ld.global.f32 	%f70, [%rd21];
	fma.rn.f32 	%f71, %f69, %f70, %f121;
	ld.global.f32 	%f72, [%rd19+4];
	ld.global.f32 	%f73, [%rd21+4];
	fma.rn.f32 	%f74, %f72, %f73, %f71;
	ld.global.f32 	%f75, [%rd19+8];
	ld.global.f32 	%f76, [%rd21+8];
	fma.rn.f32 	%f77, %f75, %f76, %f74;
	ld.global.f32 	%f78, [%rd19+12];
	ld.global.f32 	%f79, [%rd21+12];
	fma.rn.f32 	%f80, %f78, %f79, %f77;
	ld.global.f32 	%f81, [%rd19+16];
	ld.global.f32 	%f82, [%rd21+16];
	fma.rn.f32 	%f83, %f81, %f82, %f80;
	ld.global.f32 	%f84, [%rd19+20];
	ld.global.f32 	%f85, [%rd21+20];
	fma.rn.f32 	%f86, %f84, %f85, %f83;
	ld.global.f32 	%f87, [%rd19+24];
	ld.global.f32 	%f88, [%rd21+24];
	fma.rn.f32 	%f89, %f87, %f88, %f86;
	ld.global.f32 	%f90, [%rd19+28];
	ld.global.f32 	%f91, [%rd21+28];
	fma.rn.f32 	%f121, %f90, %f91, %f89;
	add.s32 	%r69, %r69, 8;
$L__BB1_10:
	setp.eq.s32 	%p13, %r8, 0;
	@%p13 bra 	$L__BB1_17;
	setp.lt.u32 	%p14, %r9, 3;
	@%p14 bra 	$L__BB1_13;
	add.s32 	%r58, %r17, %r69;
	mul.wide.s32 	%rd22, %r58, 4;
	add.s64 	%rd23, %rd2, %rd22;
	ld.global.f32 	%f93, [%rd23];
	add.s32 	%r59, %r69, %r18;
	mul.wide.s32 	%rd24, %r59, 4;
	add.s64 	%rd25, %rd1, %rd24;
	ld.global.f32 	%f94, [%rd25];
	fma.rn.f32 	%f95, %f93, %f94, %f121;
	ld.global.f32 	%f96, [%rd23+4];
	ld.global.f32 	%f97, [%rd25+4];
	fma.rn.f32 	%f98, %f96, %f97, %f95;
	ld.global.f32 	%f99, [%rd23+8];
	ld.global.f32 	%f100, [%rd25+8];
	fma.rn.f32 	%f101, %f99, %f100, %f98;
	ld.global.f32 	%f102, [%rd23+12];
	ld.global.f32 	%f103, [%rd25+12];
	fma.rn.f32 	%f121, %f102, %f103, %f101;
	add.s32 	%r69, %r69, 4;
$L__BB1_13:
	setp.eq.s32 	%p15, %r11, 0;
	@%p15 bra 	$L__BB1_17;
	setp.eq.s32 	%p16, %r11, 1;
	add.s32 	%r60, %r17, %r69;
	mul.wide.s32 	%rd26, %r60, 4;
	add.s64 	%rd6, %rd2, %rd26;
	ld.global.f32 	%f104, [%rd6];
	add.s32 	%r61, %r69, %r18;
	mul.wide.s32 	%rd27, %r61, 4;
	add.s64 	%rd7, %rd1, %rd27;
	ld.global.f32 	%f105, [%rd7];
	fma.rn.f32 	%f121, %f104, %f105, %f121;
	@%p16 bra 	$L__BB1_17;
	setp.eq.s32 	%p17, %r11, 2;
	ld.global.f32 	%f106, [%rd6+4];
	ld.global.f32 	%f107, [%rd7+4];
	fma.rn.f32 	%f121, %f106, %f107, %f121;
	@%p17 bra 	$L__BB1_17;
	ld.global.f32 	%f108, [%rd6+8];
	ld.global.f32 	%f109, [%rd7+8];
	fma.rn.f32 	%f121, %f108, %f109, %f121;
$L__BB1_17:
	add.s32 	%r64, %r64, 1;
	setp.ne.s32 	%p18, %r64, %r32;
	@%p18 bra 	$L__BB1_4;
	ld.global.f32 	%f110, [%rd3];
	add.f32 	%f111, %f121, %f110;
	st.global.f32 	[%rd4], %f111;
	add.s32 	%r63, %r63, 1;
	bra.uni 	$L__BB1_3;
$L__BB1_19:
	ld.global.f32 	%f17, [%rd3];
	add.f32 	%f18, %f17, 0f00000000;
	st.global.f32 	[%rd4], %f18;
	bra.uni 	$L__BB1_19;
$L__BB1_20:
	ret;

}
	// .globl	_Z4poolPfS_iiiiiiii
.visible .entry _Z4poolPfS_iiiiiiii(
	.param .u64 .ptr .align 1 _Z4poolPfS_iiiiiiii_param_0,
	.param .u64 .ptr .align 1 _Z4poolPfS_iiiiiiii_param_1,
	.param .u32 _Z4poolPfS_iiiiiiii_param_2,
	.param .u32 _Z4poolPfS_iiiiiiii_param_3,
	.param .u32 _Z4poolPfS_iiiiiiii_param_4,
	.param .u32 _Z4poolPfS_iiiiiiii_param_5,
	.param .u32 _Z4poolPfS_iiiiiiii_param_6,
	.param .u32 _Z4poolPfS_iiiiiiii_param_7,
	.param .u32 _Z4poolPfS_iiiiiiii_param_8,
	.param .u32 _Z4poolPfS_iiiiiiii_param_9
)
{
	.reg .pred 	%p<31>;
	.reg .b32 	%r<93>;
	.reg .b32 	%f<177>;
	.reg .b64 	%rd<26>;

	ld.param.u64 	%rd6, [_Z4poolPfS_iiiiiiii_param_0];
	ld.param.u64 	%rd5, [_Z4poolPfS_iiiiiiii_param_1];
	ld.param.u32 	%r47, [_Z4poolPfS_iiiiiiii_param_2];
	ld.param.u32 	%r40, [_Z4poolPfS_iiiiiiii_param_3];
	ld.param.u32 	%r41, [_Z4poolPfS_iiiiiiii_param_4];
	ld.param.u32 	%r42, [_Z4poolPfS_iiiiiiii_param_5];
	ld.param.u32 	%r48, [_Z4poolPfS_iiiiiiii_param_6];
	ld.param.u32 	%r44, [_Z4poolPfS_iiiiiiii_param_7];
	ld.param.u32 	%r45, [_Z4poolPfS_iiiiiiii_param_8];
	ld.param.u32 	%r46, [_Z4poolPfS_iiiiiiii_param_9];
	cvta.to.global.u64 	%rd1, %rd6;
	mov.u32 	%r49, %ctaid.x;
	mov.u32 	%r50, %ntid.x;
	mov.u32 	%r51, %tid.x;
	mad.lo.s32 	%r1, %r49, %r50, %r51;
	mov.u32 	%r52, %ctaid.y;
	mov.u32 	%r53, %ntid.y;
	mov.u32 	%r54, %tid.y;
	mad.lo.s32 	%r2, %r52, %r53, %r54;
	mov.u32 	%r55, %ctaid.z;
	mov.u32 	%r56, %ntid.z;
	mov.u32 	%r57, %tid.z;
	mad.lo.s32 	%r58, %r55, %r56, %r57;
	setp.ge.s32 	%p1, %r2, %r42;
	setp.ge.s32 	%p2, %r58, %r48;
	or.pred  	%p3, %p1, %p2;
	setp.ge.s32 	%p4, %r1, %r47;
	or.pred  	%p5, %p4, %p3;
	@%p5 bra 	$L__BB2_39;
	setp.ne.s32 	%p6, %r45, 0;
	mov.f32 	%f165, 0f00000000;
	@%p6 bra 	$L__BB2_3;
	mul.lo.s32 	%r59, %r40, %r1;
	mad.lo.s32 	%r60, %r46, %r2, %r59;
	mul.lo.s32 	%r61, %r46, %r58;
	mad.lo.s32 	%r62, %r60, %r41, %r61;
	mul.wide.s32 	%rd7, %r62, 4;
	add.s64 	%rd8, %rd1, %rd7;
	ld.global.f32 	%f165, [%rd8];
$L__BB2_3:
	setp.lt.s32 	%p7, %r44, 1;
	@%p7 bra 	$L__BB2_36;
	mul.lo.s32 	%r63, %r40, %r1;
	mad.lo.s32 	%r4, %r46, %r2, %r63;
	mul.lo.s32 	%r5, %r46, %r58;
	setp.eq.s32 	%p8, %r45, 1;
	@%p8 bra 	$L__BB2_21;
	setp.ne.s32 	%p9, %r45, 0;
	@%p9 bra 	$L__BB2_36;
	and.b32  	%r6, %r44, 15;
	and.b32  	%r7, %r44, 7;
	add.s32 	%r8, %r7, -1;
	and.b32  	%r9, %r44, 2147483632;
	and.b32  	%r10, %r44, 3;
	neg.s32 	%r11, %r9;
	add.s64 	%rd2, %rd1, 32;
	mov.b32 	%r82, 0;
$L__BB2_7:
	setp.lt.u32 	%p20, %r44, 16;
	add.s32 	%r74, %r4, %r82;
	mad.lo.s32 	%r13, %r74, %r41, %r5;
	mov.b32 	%r86, 0;
	@%p20 bra 	$L__BB2_10;
	mov.u32 	%r83, %r13;
	mov.u32 	%r84, %r11;
$L__BB2_9:
	.pragma "nounroll";
	mul.wide.s32 	%rd16, %r83, 4;
	add.s64 	%rd17, %rd2, %rd16;
	ld.global.f32 	%f97, [%rd17+-32];
	max.f32 	%f98, %f165, %f97;
	ld.global.f32 	%f99, [%rd17+-28];
	max.f32 	%f100, %f98, %f99;
	ld.global.f32 	%f101, [%rd17+-24];
	max.f32 	%f102, %f100, %f101;
	ld.global.f32 	%f103, [%rd17+-20];
	max.f32 	%f104, %f102, %f103;
	ld.global.f32 	%f105, [%rd17+-16];
	max.f32 	%f106, %f104, %f105;
	ld.global.f32 	%f107, [%rd17+-12];
	max.f32 	%f108, %f106, %f107;
	ld.global.f32 	%f109, [%rd17+-8];
	max.f32 	%f110, %f108, %f109;
	ld.global.f32 	%f111, [%rd17+-4];
	max.f32 	%f112, %f110, %f111;
	ld.global.f32 	%f113, [%rd17];
	max.f32 	%f114, %f112, %f113;
	ld.global.f32 	%f115, [%rd17+4];
	max.f32 	%f116, %f114, %f115;
	ld.global.f32 	%f117, [%rd17+8];
	max.f32 	%f118, %f116, %f117;
	ld.global.f32 	%f119, [%rd17+12];
	max.f32 	%f120, %f118, %f119;
	ld.global.f32 	%f121, [%rd17+16];
	max.f32 	%f122, %f120, %f121;
	ld.global.f32 	%f123, [%rd17+20];
	max.f32 	%f124, %f122, %f123;
	ld.global.f32 	%f125, [%rd17+24];
	max.f32 	%f126, %f124, %f125;
	ld.global.f32 	%f127, [%rd17+28];
	max.f32 	%f165, %f126, %f127;
	add.s32 	%r84, %r84, 16;
	add.s32 	%r83, %r83, 16;
	setp.ne.s32 	%p21, %r84, 0;
	mov.u32 	%r86, %r9;
	@%p21 bra 	$L__BB2_9;
$L__BB2_10:
	setp.eq.s32 	%p22, %r6, 0;
	@%p22 bra 	$L__BB2_20;
	add.s32 	%r75, %r6, -1;
	setp.lt.u32 	%p23, %r75, 7;
	@%p23 bra 	$L__BB2_13;
	add.s32 	%r76, %r13, %r86;
	mul.wide.s32 	%rd18, %r76, 4;
	add.s64 	%rd19, %rd1, %rd18;
	ld.global.f32 	%f129, [%rd19];
	max.f32 	%f130, %f165, %f129;
	ld.global.f32 	%f131, [%rd19+4];
	max.f32 	%f132, %f130, %f131;
	ld.global.f32 	%f133, [%rd19+8];
	max.f32 	%f134, %f132, %f133;
	ld.global.f32 	%f135, [%rd19+12];
	max.f32 	%f136, %f134, %f135;
	ld.global.f32 	%f137, [%rd19+16];
	max.f32 	%f138, %f136, %f137;
	ld.global.f32 	%f139, [%rd19+20];
	max.f32 	%f140, %f138, %f139;
	ld.global.f32 	%f141, [%rd19+24];
	max.f32 	%f142, %f140, %f141;
	ld.global.f32 	%f143, [%rd19+28];
	max.f32 	%f165, %f142, %f143;
	add.s32 	%r86, %r86, 8;
$L__BB2_13:
	setp.eq.s32 	%p24, %r7, 0;
	@%p24 bra 	$L__BB2_20;
	setp.lt.u32 	%p25, %r8, 3;
	@%p25 bra 	$L__BB2_16;
	add.s32 	%r77, %r13, %r86;
	mul.wide.s32 	%rd20, %r77, 4;
	add.s64 	%rd21, %rd1, %rd20;
	ld.global.f32 	%f145, [%rd21];
	max.f32 	%f146, %f165, %f145;
	ld.global.f32 	%f147, [%rd21+4];
	max.f32 	%f148, %f146, %f147;
	ld.global.f32 	%f149, [%rd21+8];
	max.f32 	%f150, %f148, %f149;
	ld.global.f32 	%f151, [%rd21+12];
	max.f32 	%f165, %f150, %f151;
	add.s32 	%r86, %r86, 4;
$L__BB2_16:
	setp.eq.s32 	%p26, %r10, 0;
	@%p26 bra 	$L__BB2_20;
	setp.eq.s32 	%p27, %r10, 1;
	add.s32 	%r78, %r13, %r86;
	mul.wide.s32 	%rd22, %r78, 4;
	add.s64 	%rd3, %rd1, %rd22;
	ld.global.f32 	%f152, [%rd3];
	max.f32 	%f165, %f165, %f152;
	@%p27 bra 	$L__BB2_20;
	setp.eq.s32 	%p28, %r10, 2;
	ld.global.f32 	%f153, [%rd3+4];
	max.f32 	%f165, %f165, %f153;
	@%p28 bra 	$L__BB2_20;
	ld.global.f32 	%f154, [%rd3+8];
	max.f32 	%f165, %f165, %f154;
$L__BB2_20:
	add.s32 	%r82, %r82, 1;
	setp.eq.s32 	%p29, %r82, %r44;
	@%p29 bra 	$L__BB2_36;
	bra.uni 	$L__BB2_7;
$L__BB2_21:
	and.b32  	%r24, %r44, 15;
	add.s32 	%r25, %r24, -1;
	and.b32  	%r26, %r44, 7;
	add.s32 	%r27, %r26, -1;
	and.b32  	%r28, %r44, 2147483632;
	and.b32  	%r29, %r44, 3;
	mov.b32 	%r88, 0;
$L__BB2_22:
	setp.lt.u32 	%p10, %r44, 16;
	add.s32 	%r66, %r4, %r88;
	mad.lo.s32 	%r31, %r66, %r41, %r5;
	mov.b32 	%r91, 0;
	@%p10 bra 	$L__BB2_25;
	mov.b32 	%r89, 0;
$L__BB2_24:
	.pragma "nounroll";
	add.s32 	%r68, %r31, %r89;
	mul.wide.s32 	%rd9, %r68, 4;
	add.s64 	%rd10, %rd1, %rd9;
	ld.global.f32 	%f38, [%rd10];
	add.f32 	%f39, %f165, %f38;
	ld.global.f32 	%f40, [%rd10+4];
	add.f32 	%f41, %f39, %f40;
	ld.global.f32 	%f42, [%rd10+8];
	add.f32 	%f43, %f41, %f42;
	ld.global.f32 	%f44, [%rd10+12];
	add.f32 	%f45, %f43, %f44;
	ld.global.f32 	%f46, [%rd10+16];
	add.f32 	%f47, %f45, %f46;
	ld.global.f32 	%f48, [%rd10+20];
	add.f32 	%f49, %f47, %f48;
	ld.global.f32 	%f50, [%rd10+24];
	add.f32 	%f51, %f49, %f50;
	ld.global.f32 	%f52, [%rd10+28];
	add.f32 	%f53, %f51, %f52;
	ld.global.f32 	%f54, [%rd10+32];
	add.f32 	%f55, %f53, %f54;
	ld.global.f32 	%f56, [%rd10+36];
	add.f32 	%f57, %f55, %f56;
	ld.global.f32 	%f58, [%rd10+40];
	add.f32 	%f59, %f57, %f58;
	ld.global.f32 	%f60, [%rd10+44];
	add.f32 	%f61, %f59, %f60;
	ld.global.f32 	%f62, [%rd10+48];
	add.f32 	%f63, %f61, %f62;
	ld.global.f32 	%f64, [%rd10+52];
	add.f32 	%f65, %f63, %f64;
	ld.global.f32 	%f66, [%rd10+56];
	add.f32 	%f67, %f65, %f66;
	ld.global.f32 	%f68, [%rd10+60];
	add.f32 	%f165, %f67, %f68;
	add.s32 	%r89, %r89, 16;
	setp.ne.s32 	%p11, %r89, %r28;
	mov.u32 	%r91, %r28;
	@%p11 bra 	$L__BB2_24;
$L__BB2_25:
	setp.eq.s32 	%p12, %r24, 0;
	@%p12 bra 	$L__BB2_35;
	setp.lt.u32 	%p13, %r25, 7;
	@%p13 bra 	$L__BB2_28;
	add.s32 	%r69, %r31, %r91;
	mul.wide.s32 	%rd11, %r69, 4;
	add.s64 	%rd12, %rd1, %rd11;
	ld.global.f32 	%f70, [%rd12];
	add.f32 	%f71, %f165, %f70;
	ld.global.f32 	%f72, [%rd12+4];
	add.f32 	%f73, %f71, %f72;
	ld.global.f32 	%f74, [%rd12+8];
	add.f32 	%f75, %f73, %f74;
	ld.global.f32 	%f76, [%rd12+12];
	add.f32 	%f77, %f75, %f76;
	ld.global.f32 	%f78, [%rd12+16];
	add.f32 	%f79, %f77, %f78;
	ld.global.f32 	%f80, [%rd12+20];
	add.f32 	%f81, %f79, %f80;
	ld.global.f32 	%f82, [%rd12+24];
	add.f32 	%f83, %f81, %f82;
	ld.global.f32 	%f84, [%rd12+28];
	add.f32 	%f165, %f83, %f84;
	add.s32 	%r91, %r91, 8;
$L__BB2_28:
	setp.eq.s32 	%p14, %r26, 0;
	@%p14 bra 	$L__BB2_35;
	setp.lt.u32 	%p15, %r27, 3;
	@%p15 bra 	$L__BB2_31;
	add.s32 	%r70, %r31, %r91;
	mul.wide.s32 	%rd13, %r70, 4;
	add.s64 	%rd14, %rd1, %rd13;
	ld.global.f32 	%f86, [%rd14];
	add.f32 	%f87, %f165, %f86;
	ld.global.f32 	%f88, [%rd14+4];
	add.f32 	%f89, %f87, %f88;
	ld.global.f32 	%f90, [%rd14+8];
	add.f32 	%f91, %f89, %f90;
	ld.global.f32 	%f92, [%rd14+12];
	add.f32 	%f165, %f91, %f92;
	add.s32 	%r91, %r91, 4;
$L__BB2_31:
	setp.eq.s32 	%p16, %r29, 0;
	@%p16 bra 	$L__BB2_35;
	setp.eq.s32 	%p17, %r29, 1;
	add.s32 	%r71, %r31, %r91;
	mul.wide.s32 	%rd15, %r71, 4;
	add.s64 	%rd4, %rd1, %rd15;
	ld.global.f32 	%f93, [%rd4];
	add.f32 	%f165, %f165, %f93;
	@%p17 bra 	$L__BB2_35;
	setp.eq.s32 	%p18, %r29, 2;
	ld.global.f32 	%f94, [%rd4+4];
	add.f32 	%f165, %f165, %f94;
	@%p18 bra 	$L__BB2_35;
	ld.global.f32 	%f95, [%rd4+8];
	add.f32 	%f165, %f165, %f95;
$L__BB2_35:
	add.s32 	%r88, %r88, 1;
	setp.ne.s32 	%p19, %r88, %r44;
	@%p19 bra 	$L__BB2_22;
$L__BB2_36:
	setp.ne.s32 	%p30, %r45, 1;
	@%p30 bra 	$L__BB2_38;
	mul.lo.s32 	%r79, %r44, %r44;
	cvt.rn.f32.u32 	%f155, %r79;
	div.rn.f32 	%f165, %f165, %f155;
$L__BB2_38:
	mad.lo.s32 	%r80, %r42, %r1, %r2;
	mad.lo.s32 	%r81, %r80, %r48, %r58;
	cvta.to.global.u64 	%rd23, %rd5;
	mul.wide.s32 	%rd24, %r81, 4;
	add.s64 	%rd25, %rd23, %rd24;
	st.global.f32 	[%rd25], %f165;
$L__BB2_39:
	ret;

}
	// .globl	_Z9padMatrixPfS_iiii
.visible .entry _Z9padMatrixPfS_iiii(
	.param .u64 .ptr .align 1 _Z9padMatrixPfS_iiii_param_0,
	.param .u64 .ptr .align 1 _Z9padMatrixPfS_iiii_param_1,
	.param .u32 _Z9padMatrixPfS_iiii_param_2,
	.param .u32 _Z9padMatrixPfS_iiii_param_3,
	.param .u32 _Z9padMatrixPfS_iiii_param_4,
	.param .u32 _Z9padMatrixPfS_iiii_param_5
)
{
	.reg .pred 	%p<6>;
	.reg .b32 	%r<28>;
	.reg .b32 	%f<2>;
	.reg .b64 	%rd<9>;

	ld.param.u64 	%rd1, [_Z9padMatrixPfS_iiii_param_0];
	ld.param.u64 	%rd2, [_Z9padMatrixPfS_iiii_param_1];
	ld.param.u32 	%r4, [_Z9padMatrixPfS_iiii_param_2];
	ld.param.u32 	%r7, [_Z9padMatrixPfS_iiii_param_3];
	ld.param.u32 	%r8, [_Z9padMatrixPfS_iiii_param_4];
	ld.param.u32 	%r6, [_Z9padMatrixPfS_iiii_param_5];
	mov.u32 	%r9, %ctaid.x;
	mov.u32 	%r10, %ntid.x;
	mov.u32 	%r11, %tid.x;
	mad.lo.s32 	%r1, %r9, %r10, %r11;
	mov.u32 	%r12, %ctaid.y;
	mov.u32 	%r13, %ntid.y;
	mov.u32 	%r14, %tid.y;
	mad.lo.s32 	%r2, %r12, %r13, %r14;
	mov.u32 	%r15, %ctaid.z;
	mov.u32 	%r16, %ntid.z;
	mov.u32 	%r17, %tid.z;
	mad.lo.s32 	%r18, %r15, %r16, %r17;
	setp.ge.s32 	%p1, %r2, %r4;
	setp.ge.s32 	%p2, %r18, %r7;
	or.pred  	%p3, %p1, %p2;
	setp.ge.s32 	%p4, %r1, %r8;
	or.pred  	%p5, %p3, %p4;
	@%p5 bra 	$L__BB3_2;
	cvta.to.global.u64 	%rd3, %rd1;
	cvta.to.global.u64 	%rd4, %rd2;
	mad.lo.s32 	%r19, %r4, %r1, %r2;
	mad.lo.s32 	%r20, %r19, %r7, %r18;
	mul.wide.s32 	%rd5, %r20, 4;
	add.s64 	%rd6, %rd3, %rd5;
	ld.global.f32 	%f1, [%rd6];
	shl.b32 	%r21, %r6, 1;
	add.s32 	%r22, %r21, %r4;
	add.s32 	%r23, %r6, %r2;
	mad.lo.s32 	%r24, %r22, %r1, %r23;
	add.s32 	%r25, %r21, %r7;
	add.s32 	%r26, %r6, %r18;
	mad.lo.s32 	%r27, %r24, %r25, %r26;
	mul.wide.s32 	%rd7, %r27, 4;
	add.s64 	%rd8, %rd4, %rd7;
	st.global.f32 	[%rd8], %f1;
$L__BB3_2:
	ret;

}
	// .globl	_Z4ReLUPfS_i
.visible .entry _Z4ReLUPfS_i(
	.param .u64 .ptr .align 1 _Z4ReLUPfS_i_param_0,
	.param .u64 .ptr .align 1 _Z4ReLUPfS_i_param_1,
	.param .u32 _Z4ReLUPfS_i_param_2
)
{
	.reg .pred 	%p<2>;
	.reg .b32 	%r<6>;
	.reg .b32 	%f<3>;
	.reg .b64 	%rd<8>;

	ld.param.u64 	%rd1, [_Z4ReLUPfS_i_param_0];
	ld.param.u64 	%rd2, [_Z4ReLUPfS_i_param_1];
	ld.param.u32 	%r2, [_Z4ReLUPfS_i_param_2];
	mov.u32 	%r3, %ctaid.x;
	mov.u32 	%r4, %ntid.x;
	mov.u32 	%r5, %tid.x;
	mad.lo.s32 	%r1, %r3, %r4, %r5;
	setp.ge.s32 	%p1, %r1, %r2;
	@%p1 bra 	$L__BB4_2;
	cvta.to.global.u64 	%rd3, %rd1;
	cvta.to.global.u64 	%rd4, %rd2;
	mul.wide.s32 	%rd5, %r1, 4;
	add.s64 	%rd6, %rd3, %rd5;
	ld.global.f32 	%f1, [%rd6];
	max.f32 	%f2, %f1, 0f00000000;
	add.s64 	%rd7, %rd4, %rd5;
	st.global.f32 	[%rd7], %f2;
$L__BB4_2:
	ret;

}
	// .globl	_Z7softmaxPfS_i
.visible .entry _Z7softmaxPfS_i(
	.param .u64 .ptr .align 1 _Z7softmaxPfS_i_param_0,
	.param .u64 .ptr .align 1 _Z7softmaxPfS_i_param_1,
	.param .u32 _Z7softmaxPfS_i_param_2
)
{
	.reg .pred 	%p<13>;
	.reg .b32 	%r<27>;
	.reg .b32 	%f<98>;
	.reg .b64 	%rd<23>;
	// demoted variable
	.shared .align 4 .f32 _ZZ7softmaxPfS_iE3sum;
	ld.param.u64 	%rd8, [_Z7softmaxPfS_i_param_0];
	ld.param.u64 	%rd9, [_Z7softmaxPfS_i_param_1];
	ld.param.u32 	%r17, [_Z7softmaxPfS_i_param_2];
	cvta.to.global.u64 	%rd1, %rd9;
	mov.u32 	%r1, %tid.x;
	setp.ge.s32 	%p1, %r1, %r17;
	@%p1 bra 	$L__BB5_2;
	cvta.to.global.u64 	%rd10, %rd8;
	mul.wide.u32 	%rd11, %r1, 4;
	add.s64 	%rd12, %rd10, %rd11;
	ld.global.f32 	%f14, [%rd12];
	fma.rn.f32 	%f15, %f14, 0f3BBB989D, 0f3F000000;
	cvt.sat.f32.f32 	%f16, %f15;
	mov.f32 	%f17, 0f4B400001;
	mov.f32 	%f18, 0f437C0000;
	fma.rm.f32 	%f19, %f16, %f18, %f17;
	add.f32 	%f20, %f19, 0fCB40007F;
	neg.f32 	%f21, %f20;
	fma.rn.f32 	%f22, %f14, 0f3FB8AA3B, %f21;
	fma.rn.f32 	%f23, %f14, 0f32A57060, %f22;
	mov.b32 	%r18, %f19;
	shl.b32 	%r19, %r18, 23;
	mov.b32 	%f24, %r19;
	ex2.approx.ftz.f32 	%f25, %f23;
	mul.f32 	%f26, %f25, %f24;
	add.s64 	%rd13, %rd1, %rd11;
	st.global.f32 	[%rd13], %f26;
$L__BB5_2:
	bar.sync 	0;
	mov.b32 	%r20, 0;
	st.shared.u32 	[_ZZ7softmaxPfS_iE3sum], %r20;
	setp.ne.s32 	%p2, %r1, 0;
	setp.lt.s32 	%p3, %r17, 1;
	or.pred  	%p4, %p2, %p3;
	@%p4 bra 	$L__BB5_16;
	and.b32  	%r2, %r17, 15;
	setp.lt.u32 	%p5, %r17, 16;
	mov.b32 	%r24, 0;
	mov.f32 	%f97, 0f00000000;
	@%p5 bra 	$L__BB5_6;
	and.b32  	%r24, %r17, 2147483632;
	neg.s32 	%r22, %r24;
	add.s64 	%rd21, %rd1, 32;
	mov.f32 	%f97, 0f00000000;
$L__BB5_5:
	.pragma "nounroll";
	ld.global.f32 	%f30, [%rd21+-32];
	add.f32 	%f31, %f30, %f97;
	ld.global.f32 	%f32, [%rd21+-28];
	add.f32 	%f33, %f32, %f31;
	ld.global.f32 	%f34, [%rd21+-24];
	add.f32 	%f35, %f34, %f33;
	ld.global.f32 	%f36, [%rd21+-20];
	add.f32 	%f37, %f36, %f35;
	ld.global.f32 	%f38, [%rd21+-16];
	add.f32 	%f39, %f38, %f37;
	ld.global.f32 	%f40, [%rd21+-12];
	add.f32 	%f41, %f40, %f39;
	ld.global.f32 	%f42, [%rd21+-8];
	add.f32 	%f43, %f42, %f41;
	ld.global.f32 	%f44, [%rd21+-4];
	add.f32 	%f45, %f44, %f43;
	ld.global.f32 	%f46, [%rd21];
	add.f32 	%f47, %f46, %f45;
	ld.global.f32 	%f48, [%rd21+4];
	add.f32 	%f49, %f48, %f47;
	ld.global.f32 	%f50, [%rd21+8];
	add.f32 	%f51, %f50, %f49;
	ld.global.f32 	%f52, [%rd21+12];
	add.f32 	%f53, %f52, %f51;
	ld.global.f32 	%f54, [%rd21+16];
	add.f32 	%f55, %f54, %f53;
	ld.global.f32 	%f56, [%rd21+20];
	add.f32 	%f57, %f56, %f55;
	ld.global.f32 	%f58, [%rd21+24];
	add.f32 	%f59, %f58, %f57;
	ld.global.f32 	%f60, [%rd21+28];
	add.f32 	%f97, %f60, %f59;
	add.s32 	%r22, %r22, 16;
	add.s64 	%rd21, %rd21, 64;
	setp.ne.s32 	%p6, %r22, 0;
	@%p6 bra 	$L__BB5_5;
$L__BB5_6:
	setp.eq.s32 	%p7, %r2, 0;
	@%p7 bra 	$L__BB5_15;
	and.b32  	%r8, %r17, 7;
	setp.lt.u32 	%p8, %r2, 8;
	@%p8 bra 	$L__BB5_9;
	mul.wide.u32 	%rd14, %r24, 4;
	add.s64 	%rd15, %rd1, %rd14;
	ld.global.f32 	%f62, [%rd15];
	add.f32 	%f63, %f62, %f97;
	ld.global.f32 	%f64, [%rd15+4];
	add.f32 	%f65, %f64, %f63;
	ld.global.f32 	%f66, [%rd15+8];
	add.f32 	%f67, %f66, %f65;
	ld.global.f32 	%f68, [%rd15+12];
	add.f32 	%f69, %f68, %f67;
	ld.global.f32 	%f70, [%rd15+16];
	add.f32 	%f71, %f70, %f69;
	ld.global.f32 	%f72, [%rd15+20];
	add.f32 	%f73, %f72, %f71;
	ld.global.f32 	%f74, [%rd15+24];
	add.f32 	%f75, %f74, %f73;
	ld.global.f32 	%f76, [%rd15+28];
	add.f32 	%f97, %f76, %f75;
	add.s32 	%r24, %r24, 8;
$L__BB5_9:
	setp.eq.s32 	%p9, %r8, 0;
	@%p9 bra 	$L__BB5_15;
	and.b32  	%r11, %r17, 3;
	setp.lt.u32 	%p10, %r8, 4;
	@%p10 bra 	$L__BB5_12;
	mul.wide.u32 	%rd16, %r24, 4;
	add.s64 	%rd17, %rd1, %rd16;
	ld.global.f32 	%f78, [%rd17];
	add.f32 	%f79, %f78, %f97;
	ld.global.f32 	%f80, [%rd17+4];
	add.f32 	%f81, %f80, %f79;
	ld.global.f32 	%f82, [%rd17+8];
	add.f32 	%f83, %f82, %f81;
	ld.global.f32 	%f84, [%rd17+12];
	add.f32 	%f97, %f84, %f83;
	add.s32 	%r24, %r24, 4;
$L__BB5_12:
	setp.eq.s32 	%p11, %r11, 0;
	@%p11 bra 	$L__BB5_15;
	mul.wide.u32 	%rd18, %r24, 4;
	add.s64 	%rd22, %rd1, %rd18;
	neg.s32 	%r26, %r11;
$L__BB5_14:
	.pragma "nounroll";
	ld.global.f32 	%f85, [%rd22];
	add.f32 	%f97, %f85, %f97;
	add.s64 	%rd22, %rd22, 4;
	add.s32 	%r26, %r26, 1;
	setp.ne.s32 	%p12, %r26, 0;
	@%p12 bra 	$L__BB5_14;
$L__BB5_15:
	st.shared.f32 	[_ZZ7softmaxPfS_iE3sum], %f97;
$L__BB5_16:
	bar.sync 	0;
	mul.wide.u32 	%rd19, %r1, 4;
	add.s64 	%rd20, %rd1, %rd19;
	ld.global.f32 	%f86, [%rd20];
	ld.shared.f32 	%f87, [_ZZ7softmaxPfS_iE3sum];
	div.rn.f32 	%f88, %f86, %f87;
	st.global.f32 	[%rd20], %f88;
	ret;

}


// ===== COMPILED SASS (sm_100) =====

	.target	sm_100

	.elftype	@"ET_EXEC"


//--------------------- .note.nv.tkinfo           --------------------------
	.section	.note.nv.tkinfo,"",@"SHT_NOTE"
	.sectionflags	@"SHF_NOTE_NV_TKINFO"
	.tkinfo
        /*0018*/ 	.word	0x00000002
        /*0030*/ 	.string	""
        /*0030*/ 	.string	"ptxas"
        /*0030*/ 	.string	"Cuda compilation tools, release 13.0, V13.0.88"
        /*0030*/ 	.string	"Build cuda_13.0.r13.0/compiler.36424714_0"
        /*0030*/ 	.string	"-arch sm_100 -m 64 "



//--------------------- .note.nv.cuinfo           --------------------------
	.section	.note.nv.cuinfo,"",@"SHT_NOTE"
	.sectionflags	@"SHF_NOTE_NV_CUINFO"
        /*0018*/ 	.short	0x0002
        /*001a*/ 	.short	0x0064
        /*001c*/ 	.short	0x0082
	.zero		2


//--------------------- .nv.info                  --------------------------
	.section	.nv.info,"",@"SHT_CUDA_INFO"
	.align	4


	//----- nvinfo : EIATTR_REGCOUNT
	.align		4
        /*0000*/ 	.byte	0x04, 0x2f
        /*0002*/ 	.short	(.L_1 - .L_0)
	.align		4
.L_0:
        /*0004*/ 	.word	index@(_Z9convLayerPfS_S_S_iiiiiiii)
        /*0008*/ 	.word	0x00000020


	//----- nvinfo : EIATTR_FRAME_SIZE
	.align		4
.L_1:
        /*000c*/ 	.byte	0x04, 0x11
        /*000e*/ 	.short	(.L_3 - .L_2)
	.align		4
.L_2:
        /*0010*/ 	.word	index@(_Z9convLayerPfS_S_S_iiiiiiii)
        /*0014*/ 	.word	0x00000000


	//----- nvinfo : EIATTR_REGCOUNT
	.align		4
.L_3:
        /*0018*/ 	.byte	0x04, 0x2f
        /*001a*/ 	.short	(.L_5 - .L_4)
	.align		4
.L_4:
        /*001c*/ 	.word	index@(_Z9FCLayer1DPfS_S_S_iiiiiiii)
        /*0020*/ 	.word	0x00000020


	//----- nvinfo : EIATTR_FRAME_SIZE
	.align		4
.L_5:
        /*0024*/ 	.byte	0x04, 0x11
        /*0026*/ 	.short	(.L_7 - .L_6)
	.align		4
.L_6:
        /*0028*/ 	.word	index@(_Z9FCLayer1DPfS_S_S_iiiiiiii)
        /*002c*/ 	.word	0x00000000


	//----- nvinfo : EIATTR_REGCOUNT
	.align		4
.L_7:
        /*0030*/ 	.byte	0x04, 0x2f
        /*0032*/ 	.short	(.L_9 - .L_8)
	.align		4
.L_8:
        /*0034*/ 	.word	index@(_Z4poolPfS_iiiiiiii)
        /*0038*/ 	.word	0x00000020


	//----- nvinfo : EIATTR_FRAME_SIZE
	.align		4
.L_9:
        /*003c*/ 	.byte	0x04, 0x11
        /*003e*/ 	.short	(.L_11 - .L_10)
	.align		4
.L_10:
        /*0040*/ 	.word	index@($__internal_1_$__cuda_sm3x_div_rn_noftz_f32_slowpath)
        /*0044*/ 	.word	0x00000000


	//----- nvinfo : EIATTR_FRAME_SIZE
	.align		4
.L_11:
        /*0048*/ 	.byte	0x04, 0x11
        /*004a*/ 	.short	(.L_13 - .L_12)
	.align		4
.L_12:
        /*004c*/ 	.word	index@(_Z4poolPfS_iiiiiiii)
        /*0050*/ 	.word	0x00000000


	//----- nvinfo : EIATTR_REGCOUNT
	.align		4
.L_13:
        /*0054*/ 	.byte	0x04, 0x2f
        /*0056*/ 	.short	(.L_15 - .L_14)
	.align		4
.L_14:
        /*0058*/ 	.word	index@(_Z9padMatrixPfS_iiii)
        /*005c*/ 	.word	0x0000000a


	//----- nvinfo : EIATTR_FRAME_SIZE
	.align		4
.L_15:
        /*0060*/ 	.byte	0x04, 0x11
        /*0062*/ 	.short	(.L_17 - .L_16)
	.align		4
.L_16:
        /*0064*/ 	.word	index@(_Z9padMatrixPfS_iiii)
        /*0068*/ 	.word	0x00000000


	//----- nvinfo : EIATTR_REGCOUNT
	.align		4
.L_17:
        /*006c*/ 	.byte	0x04, 0x2f
        /*006e*/ 	.short	(.L_19 - .L_18)
	.align		4
.L_18:
        /*0070*/ 	.word	index@(_Z4ReLUPfS_i)
        /*0074*/ 	.word	0x0000000a


	//----- nvinfo : EIATTR_FRAME_SIZE
	.align		4
.L_19:
        /*0078*/ 	.byte	0x04, 0x11
        /*007a*/ 	.short	(.L_21 - .L_20)
	.align		4
.L_20:
        /*007c*/ 	.word	index@(_Z4ReLUPfS_i)
        /*0080*/ 	.word	0x00000000


	//----- nvinfo : EIATTR_REGCOUNT
	.align		4
.L_21:
        /*0084*/ 	.byte	0x04, 0x2f
        /*0086*/ 	.short	(.L_23 - .L_22)
	.align		4
.L_22:
        /*0088*/ 	.word	index@(_Z7softmaxPfS_i)
        /*008c*/ 	.word	0x0000001d


	//----- nvinfo : EIATTR_FRAME_SIZE
	.align		4
.L_23:
        /*0090*/ 	.byte	0x04, 0x11
        /*0092*/ 	.short	(.L_25 - .L_24)
	.align		4
.L_24:
        /*0094*/ 	.word	index@($__internal_0_$__cuda_sm3x_div_rn_noftz_f32_slowpath)
        /*0098*/ 	.word	0x00000000


	//----- nvinfo : EIATTR_FRAME_SIZE
	.align		4
.L_25:
        /*009c*/ 	.byte	0x04, 0x11
        /*009e*/ 	.short	(.L_27 - .L_26)
	.align		4
.L_26:
        /*00a0*/ 	.word	index@(_Z7softmaxPfS_i)
        /*00a4*/ 	.word	0x00000000


	//----- nvinfo : EIATTR_MIN_STACK_SIZE
	.align		4
.L_27:
        /*00a8*/ 	.byte	0x04, 0x12
        /*00aa*/ 	.short	(.L_29 - .L_28)
	.align		4
.L_28:
        /*00ac*/ 	.word	index@(_Z7softmaxPfS_i)
        /*00b0*/ 	.word	0x00000000


	//----- nvinfo : EIATTR_MIN_STACK_SIZE
	.align		4
.L_29:
        /*00b4*/ 	.byte	0x04, 0x12
        /*00b6*/ 	.short	(.L_31 - .L_30)
	.align		4
.L_30:
        /*00b8*/ 	.word	index@(_Z4ReLUPfS_i)
        /*00bc*/ 	.word	0x00000000


	//----- nvinfo : EIATTR_MIN_STACK_SIZE
	.align		4
.L_31:
        /*00c0*/ 	.byte	0x04, 0x12
        /*00c2*/ 	.short	(.L_33 - .L_32)
	.align		4
.L_32:
        /*00c4*/ 	.word	index@(_Z9padMatrixPfS_iiii)
        /*00c8*/ 	.word	0x00000000


	//----- nvinfo : EIATTR_MIN_STACK_SIZE
	.align		4
.L_33:
        /*00cc*/ 	.byte	0x04, 0x12
        /*00ce*/ 	.short	(.L_35 - .L_34)
	.align		4
.L_34:
        /*00d0*/ 	.word	index@(_Z4poolPfS_iiiiiiii)
        /*00d4*/ 	.word	0x00000000


	//----- nvinfo : EIATTR_MIN_STACK_SIZE
	.align		4
.L_35:
        /*00d8*/ 	.byte	0x04, 0x12
        /*00da*/ 	.short	(.L_37 - .L_36)
	.align		4
.L_36:
        /*00dc*/ 	.word	index@(_Z9FCLayer1DPfS_S_S_iiiiiiii)
        /*00e0*/ 	.word	0x00000000


	//----- nvinfo : EIATTR_MIN_STACK_SIZE
	.align		4
.L_37:
        /*00e4*/ 	.byte	0x04, 0x12
        /*00e6*/ 	.short	(.L_39 - .L_38)
	.align		4
.L_38:
        /*00e8*/ 	.word	index@(_Z9convLayerPfS_S_S_iiiiiiii)
        /*00ec*/ 	.word	0x00000000
.L_39:


//--------------------- .nv.compat                --------------------------
	.section	.nv.compat,"",@"SHT_CUDA_COMPAT_INFO"
	.align	4
        /*0000*/ 	.byte	0x02, 0x09, 0x00, 0x00, 0x02, 0x02, 0x01, 0x00, 0x02, 0x05, 0x05, 0x00, 0x03, 0x07, 0x01, 0x01
        /*0010*/ 	.byte	0x02, 0x03, 0x00, 0x00, 0x02, 0x06, 0x01, 0x00, 0x04, 0x0b, 0x08, 0x00, 0x01, 0x00, 0x00, 0x00
        /*0020*/ 	.byte	0x00, 0x00, 0x00, 0x00


//--------------------- .nv.info._Z7softmaxPfS_i  --------------------------
	.section	.nv.info._Z7softmaxPfS_i,"",@"SHT_CUDA_INFO"
	.sectionflags	@""
	.align	4


	//----- nvinfo : EIATTR_CUDA_API_VERSION
	.align		4
        /*0000*/ 	.byte	0x04, 0x37
        /*0002*/ 	.short	(.L_41 - .L_40)
.L_40:
        /*0004*/ 	.word	0x00000082


	//----- nvinfo : EIATTR_KPARAM_INFO
	.align		4
.L_41:
        /*0008*/ 	.byte	0x04, 0x17
        /*000a*/ 	.short	(.L_43 - .L_42)
.L_42:
        /*000c*/ 	.word	0x00000000
        /*0010*/ 	.short	0x0002
        /*0012*/ 	.short	0x0010
        /*0014*/ 	.byte	0x00, 0xf0, 0x11, 0x00


	//----- nvinfo : EIATTR_KPARAM_INFO
	.align		4
.L_43:
        /*0018*/ 	.byte	0x04, 0x17
        /*001a*/ 	.short	(.L_45 - .L_44)
.L_44:
        /*001c*/ 	.word	0x00000000
        /*0020*/ 	.short	0x0001
        /*0022*/ 	.short	0x0008
        /*0024*/ 	.byte	0x00, 0xf5, 0x21, 0x00


	//----- nvinfo : EIATTR_KPARAM_INFO
	.align		4
.L_45:
        /*0028*/ 	.byte	0x04, 0x17
        /*002a*/ 	.short	(.L_47 - .L_46)
.L_46:
        /*002c*/ 	.word	0x00000000
        /*0030*/ 	.short	0x0000
        /*0032*/ 	.short	0x0000
        /*0034*/ 	.byte	0x00, 0xf5, 0x21, 0x00


	//----- nvinfo : EIATTR_SPARSE_MMA_MASK
	.align		4
.L_47:
        /*0038*/ 	.byte	0x03, 0x50
        /*003a*/ 	.short	0x0000


	//----- nvinfo : EIATTR_MAXREG_COUNT
	.align		4
        /*003c*/ 	.byte	0x03, 0x1b
        /*003e*/ 	.short	0x00ff


	//----- nvinfo : EIATTR_NUM_BARRIERS
	.align		4
        /*0040*/ 	.byte	0x02, 0x4c
        /*0042*/ 	.byte	0x01
	.zero		1


	//----- nvinfo : EIATTR_MERCURY_ISA_VERSION
	.align		4
        /*0044*/ 	.byte	0x03, 0x5f
        /*0046*/ 	.short	0x0101


	//----- nvinfo : EIATTR_VRC_CTA_INIT_COUNT
	.align		4
        /*0048*/ 	.byte	0x02, 0x4a
	.zero		1
	.zero		1


	//----- nvinfo : EIATTR_EXIT_INSTR_OFFSETS
	.align		4
        /*004c*/ 	.byte	0x04, 0x1c
        /*004e*/ 	.short	(.L_49 - .L_48)


	//   ....[0]....
.L_48:
        /*0050*/ 	.word	0x000009b0


	//----- nvinfo : EIATTR_CRS_STACK_SIZE
	.align		4
.L_49:
        /*0054*/ 	.byte	0x04, 0x1e
        /*0056*/ 	.short	(.L_51 - .L_50)
.L_50:
        /*0058*/ 	.word	0x00000000


	//----- nvinfo : EIATTR_CBANK_PARAM_SIZE
	.align		4
.L_51:
        /*005c*/ 	.byte	0x03, 0x19
        /*005e*/ 	.short	0x0014


	//----- nvinfo : EIATTR_PARAM_CBANK
	.align		4
        /*0060*/ 	.byte	0x04, 0x0a
        /*0062*/ 	.short	(.L_53 - .L_52)
	.align		4
.L_52:
        /*0064*/ 	.word	index@(.nv.constant0._Z7softmaxPfS_i)
        /*0068*/ 	.short	0x0380
        /*006a*/ 	.short	0x0014


	//----- nvinfo : EIATTR_SW_WAR
	.align		4
.L_53:
        /*006c*/ 	.byte	0x04, 0x36
        /*006e*/ 	.short	(.L_55 - .L_54)
.L_54:
        /*0070*/ 	.word	0x00000008
.L_55:


//--------------------- .nv.info._Z4ReLUPfS_i     --------------------------
	.section	.nv.info._Z4ReLUPfS_i,"",@"SHT_CUDA_INFO"
	.sectionflags	@""
	.align	4


	//----- nvinfo : EIATTR_CUDA_API_VERSION
	.align		4
        /*0000*/ 	.byte	0x04, 0x37
        /*0002*/ 	.short	(.L_57 - .L_56)
.L_56:
        /*0004*/ 	.word	0x00000082


	//----- nvinfo : EIATTR_KPARAM_INFO
	.align		4
.L_57:
        /*0008*/ 	.byte	0x04, 0x17
        /*000a*/ 	.short	(.L_59 - .L_58)
.L_58:
        /*000c*/ 	.word	0x00000000
        /*0010*/ 	.short	0x0002
        /*0012*/ 	.short	0x0010
        /*0014*/ 	.byte	0x00, 0xf0, 0x11, 0x00


	//----- nvinfo : EIATTR_KPARAM_INFO
	.align		4
.L_59:
        /*0018*/ 	.byte	0x04, 0x17
        /*001a*/ 	.short	(.L_61 - .L_60)
.L_60:
        /*001c*/ 	.word	0x00000000
        /*0020*/ 	.short	0x0001
        /*0022*/ 	.short	0x0008
        /*0024*/ 	.byte	0x00, 0xf5, 0x21, 0x00


	//----- nvinfo : EIATTR_KPARAM_INFO
	.align		4
.L_61:
        /*0028*/ 	.byte	0x04, 0x17
        /*002a*/ 	.short	(.L_63 - .L_62)
.L_62:
        /*002c*/ 	.word	0x00000000
        /*0030*/ 	.short	0x0000
        /*0032*/ 	.short	0x0000
        /*0034*/ 	.byte	0x00, 0xf5, 0x21, 0x00


	//----- nvinfo : EIATTR_SPARSE_MMA_MASK
	.align		4
.L_63:
        /*0038*/ 	.byte	0x03, 0x50
        /*003a*/ 	.short	0x0000


	//----- nvinfo : EIATTR_MAXREG_COUNT
	.align		4
        /*003c*/ 	.byte	0x03, 0x1b
        /*003e*/ 	.short	0x00ff


	//----- nvinfo : EIATTR_MERCURY_ISA_VERSION
	.align		4
        /*0040*/ 	.byte	0x03, 0x5f
        /*0042*/ 	.short	0x0101


	//----- nvinfo : EIATTR_VRC_CTA_INIT_COUNT
	.align		4
        /*0044*/ 	.byte	0x02, 0x4a
	.zero		1
	.zero		1


	//----- nvinfo : EIATTR_EXIT_INSTR_OFFSETS
	.align		4
        /*0048*/ 	.byte	0x04, 0x1c
        /*004a*/ 	.short	(.L_65 - .L_64)


	//   ....[0]....
.L_64:
        /*004c*/ 	.word	0x00000070


	//   ....[1]....
        /*0050*/ 	.word	0x00000100


	//----- nvinfo : EIATTR_CBANK_PARAM_SIZE
	.align		4
.L_65:
        /*0054*/ 	.byte	0x03, 0x19
        /*0056*/ 	.short	0x0014


	//----- nvinfo : EIATTR_PARAM_CBANK
	.align		4
        /*0058*/ 	.byte	0x04, 0x0a
        /*005a*/ 	.short	(.L_67 - .L_66)
	.align		4
.L_66:
        /*005c*/ 	.word	index@(.nv.constant0._Z4ReLUPfS_i)
        /*0060*/ 	.short	0x0380
        /*0062*/ 	.short	0x0014


	//----- nvinfo : EIATTR_SW_WAR
	.align		4
.L_67:
        /*0064*/ 	.byte	0x04, 0x36
        /*0066*/ 	.short	(.L_69 - .L_68)
.L_68:
        /*0068*/ 	.word	0x00000008
.L_69:


//--------------------- .nv.info._Z9padMatrixPfS_iiii --------------------------
	.section	.nv.info._Z9padMatrixPfS_iiii,"",@"SHT_CUDA_INFO"
	.sectionflags	@""
	.align	4


	//----- nvinfo : EIATTR_CUDA_API_VERSION
	.align		4
        /*0000*/ 	.byte	0x04, 0x37
        /*0002*/ 	.short	(.L_71 - .L_70)
.L_70:
        /*0004*/ 	.word	0x00000082


	//----- nvinfo : EIATTR_KPARAM_INFO
	.align		4
.L_71:
        /*0008*/ 	.byte	0x04, 0x17
        /*000a*/ 	.short	(.L_73 - .L_72)
.L_72:
        /*000c*/ 	.word	0x00000000
        /*0010*/ 	.short	0x0005
        /*0012*/ 	.short	0x001c
        /*0014*/ 	.byte	0x00, 0xf0, 0x11, 0x00


	//----- nvinfo : EIATTR_KPARAM_INFO
	.align		4
.L_73:
        /*0018*/ 	.byte	0x04, 0x17
        /*001a*/ 	.short	(.L_75 - .L_74)
.L_74:
        /*001c*/ 	.word	0x00000000
        /*0020*/ 	.short	0x0004
        /*0022*/ 	.short	0x0018
        /*0024*/ 	.byte	0x00, 0xf0, 0x11, 0x00


	//----- nvinfo : EIATTR_KPARAM_INFO
	.align		4
.L_75:
        /*0028*/ 	.byte	0x04, 0x17
        /*002a*/ 	.short	(.L_77 - .L_76)
.L_76:
        /*002c*/ 	.word	0x00000000
        /*0030*/ 	.short	0x0003
        /*0032*/ 	.short	0x0014
        /*0034*/ 	.byte	0x00, 0xf0, 0x11, 0x00


	//----- nvinfo : EIATTR_KPARAM_INFO
	.align		4
.L_77:
        /*0038*/ 	.byte	0x04, 0x17
        /*003a*/ 	.short	(.L_79 - .L_78)
.L_78:
        /*003c*/ 	.word	0x00000000
        /*0040*/ 	.short	0x0002
        /*0042*/ 	.short	0x0010
        /*0044*/ 	.byte	0x00, 0xf0, 0x11, 0x00


	//----- nvinfo : EIATTR_KPARAM_INFO
	.align		4
.L_79:
        /*0048*/ 	.byte	0x04, 0x17
        /*004a*/ 	.short	(.L_81 - .L_80)
.L_80:
        /*004c*/ 	.word	0x00000000
        /*0050*/ 	.short	0x0001
        /*0052*/ 	.short	0x0008
        /*0054*/ 	.byte	0x00, 0xf5, 0x21, 0x00


	//----- nvinfo : EIATTR_KPARAM_INFO
	.align		4
.L_81:
        /*0058*/ 	.byte	0x04, 0x17
        /*005a*/ 	.short	(.L_83 - .L_82)
.L_82:
        /*005c*/ 	.word	0x00000000
        /*0060*/ 	.short	0x0000
        /*0062*/ 	.short	0x0000
        /*0064*/ 	.byte	0x00, 0xf5, 0x21, 0x00


	//----- nvinfo : EIATTR_SPARSE_MMA_MASK
	.align		4
.L_83:
        /*0068*/ 	.byte	0x03, 0x50
        /*006a*/ 	.short	0x0000


	//----- nvinfo : EIATTR_MAXREG_COUNT
	.align		4
        /*006c*/ 	.byte	0x03, 0x1b
        /*006e*/ 	.short	0x00ff


	//----- nvinfo : EIATTR_MERCURY_ISA_VERSION
	.align		4
        /*0070*/ 	.byte	0x03, 0x5f
        /*0072*/ 	.short	0x0101


	//----- nvinfo : EIATTR_VRC_CTA_INIT_COUNT
	.align		4
        /*0074*/ 	.byte	0x02, 0x4a
	.zero		1
	.zero		1


	//----- nvinfo : EIATTR_EXIT_INSTR_OFFSETS
	.align		4
        /*0078*/ 	.byte	0x04, 0x1c
        /*007a*/ 	.short	(.L_85 - .L_84)


	//   ....[0]....
.L_84:
        /*007c*/ 	.word	0x00000120


	//   ....[1]....
        /*0080*/ 	.word	0x00000230


	//----- nvinfo : EIATTR_CBANK_PARAM_SIZE
	.align		4
.L_85:
        /*0084*/ 	.byte	0x03, 0x19
        /*0086*/ 	.short	0x0020


	//----- nvinfo : EIATTR_PARAM_CBANK
	.align		4
        /*0088*/ 	.byte	0x04, 0x0a
        /*008a*/ 	.short	(.L_87 - .L_86)
	.align		4
.L_86:
        /*008c*/ 	.word	index@(.nv.constant0._Z9padMatrixPfS_iiii)
        /*0090*/ 	.short	0x0380
        /*0092*/ 	.short	0x0020


	//----- nvinfo : EIATTR_SW_WAR
	.align		4
.L_87:
        /*0094*/ 	.byte	0x04, 0x36
        /*0096*/ 	.short	(.L_89 - .L_88)
.L_88:
        /*0098*/ 	.word	0x00000008
.L_89:


//--------------------- .nv.info._Z4poolPfS_iiiiiiii --------------------------
	.section	.nv.info._Z4poolPfS_iiiiiiii,"",@"SHT_CUDA_INFO"
	.sectionflags	@""
	.align	4


	//----- nvinfo : EIATTR_CUDA_API_VERSION
	.align		4
        /*0000*/ 	.byte	0x04, 0x37
        /*0002*/ 	.short	(.L_91 - .L_90)
.L_90:
        /*0004*/ 	.word	0x00000082


	//----- nvinfo : EIATTR_KPARAM_INFO
	.align		4
.L_91:
        /*0008*/ 	.byte	0x04, 0x17
        /*000a*/ 	.short	(.L_93 - .L_92)
.L_92:
        /*000c*/ 	.word	0x00000000
        /*0010*/ 	.short	0x0009
        /*0012*/ 	.short	0x002c
        /*0014*/ 	.byte	0x00, 0xf0, 0x11, 0x00


	//----- nvinfo : EIATTR_KPARAM_INFO
	.align		4
.L_93:
        /*0018*/ 	.byte	0x04, 0x17
        /*001a*/ 	.short	(.L_95 - .L_94)
.L_94:
        /*001c*/ 	.word	0x00000000
        /*0020*/ 	.short	0x0008
        /*0022*/ 	.short	0x0028
        /*0024*/ 	.byte	0x00, 0xf0, 0x11, 0x00


	//----- nvinfo : EIATTR_KPARAM_INFO
	.align		4
.L_95:
        /*0028*/ 	.byte	0x04, 0x17
        /*002a*/ 	.short	(.L_97 - .L_96)
.L_96:
        /*002c*/ 	.word	0x00000000
        /*0030*/ 	.short	0x0007
        /*0032*/ 	.short	0x0024
        /*0034*/ 	.byte	0x00, 0xf0, 0x11, 0x00


	//----- nvinfo : EIATTR_KPARAM_INFO
	.align		4
.L_97:
        /*0038*/ 	.byte	0x04, 0x17
        /*003a*/ 	.short	(.L_99 - .L_98)
.L_98:
        /*003c*/ 	.word	0x00000000
        /*0040*/ 	.short	0x0006
        /*0042*/ 	.short	0x0020
        /*0044*/ 	.byte	0x00, 0xf0, 0x11, 0x00


	//----- nvinfo : EIATTR_KPARAM_INFO
	.align		4
.L_99:
        /*0048*/ 	.byte	0x04, 0x17
        /*004a*/ 	.short	(.L_101 - .L_100)
.L_100:
        /*004c*/ 	.word	0x00000000
        /*0050*/ 	.short	0x0005
        /*0052*/ 	.short	0x001c
        /*0054*/ 	.byte	0x00, 0xf0, 0x11, 0x00


	//----- nvinfo : EIATTR_KPARAM_INFO
	.align		4
.L_101:
        /*0058*/ 	.byte	0x04, 0x17
        /*005a*/ 	.short	(.L_103 - .L_102)
.L_102:
        /*005c*/ 	.word	0x00000000
        /*0060*/ 	.short	0x0004
        /*0062*/ 	.short	0x0018
        /*0064*/ 	.byte	0x00, 0xf0, 0x11, 0x00


	//----- nvinfo : EIATTR_KPARAM_INFO
	.align		4
.L_103:
        /*0068*/ 	.byte	0x04, 0x17
        /*006a*/ 	.short	(.L_105 - .L_104)
.L_104:
        /*006c*/ 	.word	0x00000000
        /*0070*/ 	.short	0x0003
        /*0072*/ 	.short	0x0014
        /*0074*/ 	.byte	0x00, 0xf0, 0x11, 0x00


	//----- nvinfo : EIATTR_KPARAM_INFO
	.align		4
.L_105:
        /*0078*/ 	.byte	0x04, 0x17
        /*007a*/ 	.short	(.L_107 - .L_106)
.L_106:
        /*007c*/ 	.word	0x00000000
        /*0080*/ 	.short	0x0002
        /*0082*/ 	.short	0x0010
        /*0084*/ 	.byte	0x00, 0xf0, 0x11, 0x00


	//----- nvinfo : EIATTR_KPARAM_INFO
	.align		4
.L_107:
        /*0088*/ 	.byte	0x04, 0x17
        /*008a*/ 	.short	(.L_109 - .L_108)
.L_108:
        /*008c*/ 	.word	0x00000000
        /*0090*/ 	.short	0x0001
        /*0092*/ 	.short	0x0008
        /*0094*/ 	.byte	0x00, 0xf5, 0x21, 0x00


	//----- nvinfo : EIATTR_KPARAM_INFO
	.align		4
.L_109:
        /*0098*/ 	.byte	0x04, 0x17
        /*009a*/ 	.short	(.L_111 - .L_110)
.L_110:
        /*009c*/ 	.word	0x00000000
        /*00a0*/ 	.short	0x0000
        /*00a2*/ 	.short	0x0000
        /*00a4*/ 	.byte	0x00, 0xf5, 0x21, 0x00


	//----- nvinfo : EIATTR_SPARSE_MMA_MASK
	.align		4
.L_111:
        /*00a8*/ 	.byte	0x03, 0x50
        /*00aa*/ 	.short	0x0000


	//----- nvinfo : EIATTR_MAXREG_COUNT
	.align		4
        /*00ac*/ 	.byte	0x03, 0x1b
        /*00ae*/ 	.short	0x00ff


	//----- nvinfo : EIATTR_MERCURY_ISA_VERSION
	.align		4
        /*00b0*/ 	.byte	0x03, 0x5f
        /*00b2*/ 	.short	0x0101


	//----- nvinfo : EIATTR_VRC_CTA_INIT_COUNT
	.align		4
        /*00b4*/ 	.byte	0x02, 0x4a
	.zero		1
	.zero		1


	//----- nvinfo : EIATTR_EXIT_INSTR_OFFSETS
	.align		4
        /*00b8*/ 	.byte	0x04, 0x1c
        /*00ba*/ 	.short	(.L_113 - .L_112)


	//   ....[0]....
.L_112:
        /*00bc*/ 	.word	0x00000130


	//   ....[1]....
        /*00c0*/ 	.word	0x00001200


	//----- nvinfo : EIATTR_CRS_STACK_SIZE
	.align		4
.L_113:
        /*00c4*/ 	.byte	0x04, 0x1e
        /*00c6*/ 	.short	(.L_115 - .L_114)
.L_114:
        /*00c8*/ 	.word	0x00000000


	//----- nvinfo : EIATTR_CBANK_PARAM_SIZE
	.align		4
.L_115:
        /*00cc*/ 	.byte	0x03, 0x19
        /*00ce*/ 	.short	0x0030


	//----- nvinfo : EIATTR_PARAM_CBANK
	.align		4
        /*00d0*/ 	.byte	0x04, 0x0a
        /*00d2*/ 	.short	(.L_117 - .L_116)
	.align		4
.L_116:
        /*00d4*/ 	.word	index@(.nv.constant0._Z4poolPfS_iiiiiiii)
        /*00d8*/ 	.short	0x0380
        /*00da*/ 	.short	0x0030


	//----- nvinfo : EIATTR_SW_WAR
	.align		4
.L_117:
        /*00dc*/ 	.byte	0x04, 0x36
        /*00de*/ 	.short	(.L_119 - .L_118)
.L_118:
        /*00e0*/ 	.word	0x00000008
.L_119:


//--------------------- .nv.info._Z9FCLayer1DPfS_S_S_iiiiiiii --------------------------
	.section	.nv.info._Z9FCLayer1DPfS_S_S_iiiiiiii,"",@"SHT_CUDA_INFO"
	.sectionflags	@""
	.align	4


	//----- nvinfo : EIATTR_CUDA_API_VERSION
	.align		4
        /*0000*/ 	.byte	0x04, 0x37
        /*0002*/ 	.short	(.L_121 - .L_120)
.L_120:
        /*0004*/ 	.word	0x00000082


	//----- nvinfo : EIATTR_KPARAM_INFO
	.align		4
.L_121:
        /*0008*/ 	.byte	0x04, 0x17
        /*000a*/ 	.short	(.L_123 - .L_122)
.L_122:
        /*000c*/ 	.word	0x00000000
        /*0010*/ 	.short	0x000b
        /*0012*/ 	.short	0x003c
        /*0014*/ 	.byte	0x00, 0xf0, 0x11, 0x00


	//----- nvinfo : EIATTR_KPARAM_INFO
	.align		4
.L_123:
        /*0018*/ 	.byte	0x04, 0x17
        /*001a*/ 	.short	(.L_125 - .L_124)
.L_124:
        /*001c*/ 	.word	0x00000000
        /*0020*/ 	.short	0x000a
        /*0022*/ 	.short	0x0038
        /*0024*/ 	.byte	0x00, 0xf0, 0x11, 0x00


	//----- nvinfo : EIATTR_KPARAM_INFO
	.align		4
.L_125:
        /*0028*/ 	.byte	0x04, 0x17
        /*002a*/ 	.short	(.L_127 - .L_126)
.L_126:
        /*002c*/ 	.word	0x00000000
        /*0030*/ 	.short	0x0009
        /*0032*/ 	.short	0x0034
        /*0034*/ 	.byte	0x00, 0xf0, 0x11, 0x00


	//----- nvinfo : EIATTR_KPARAM_INFO
	.align		4
.L_127:
        /*0038*/ 	.byte	0x04, 0x17
        /*003a*/ 	.short	(.L_129 - .L_128)
.L_128:
        /*003c*/ 	.word	0x00000000
        /*0040*/ 	.short	0x0008
        /*0042*/ 	.short	0x0030
        /*0044*/ 	.byte	0x00, 0xf0, 0x11, 0x00


	//----- nvinfo : EIATTR_KPARAM_INFO
	.align		4
.L_129:
        /*0048*/ 	.byte	0x04, 0x17
        /*004a*/ 	.short	(.L_131 - .L_130)
.L_130:
        /*004c*/ 	.word	0x00000000
        /*0050*/ 	.short	0x0007
        /*0052*/ 	.short	0x002c
        /*0054*/ 	.byte	0x00, 0xf0, 0x11, 0x00


	//----- nvinfo : EIATTR_KPARAM_INFO
	.align		4
.L_131:
        /*0058*/ 	.byte	0x04, 0x17
        /*005a*/ 	.short	(.L_133 - .L_132)
.L_132:
        /*005c*/ 	.word	0x00000000
        /*0060*/ 	.short	0x0006
        /*0062*/ 	.short	0x0028
        /*0064*/ 	.byte	0x00, 0xf0, 0x11, 0x00


	//----- nvinfo : EIATTR_KPARAM_INFO
	.align		4
.L_133:
        /*0068*/ 	.byte	0x04, 0x17
        /*006a*/ 	.short	(.L_135 - .L_134)
.L_134:
        /*006c*/ 	.word	0x00000000
        /*0070*/ 	.short	0x0005
        /*0072*/ 	.short	0x0024
        /*0074*/ 	.byte	0x00, 0xf0, 0x11, 0x00


	//----- nvinfo : EIATTR_KPARAM_INFO
	.align		4
.L_135:
        /*0078*/ 	.byte	0x04, 0x17
        /*007a*/ 	.short	(.L_137 - .L_136)
.L_136:
        /*007c*/ 	.word	0x00000000
        /*0080*/ 	.short	0x0004
        /*0082*/ 	.short	0x0020
        /*0084*/ 	.byte	0x00, 0xf0, 0x11, 0x00


	//----- nvinfo : EIATTR_KPARAM_INFO
	.align		4
.L_137:
        /*0088*/ 	.byte	0x04, 0x17
        /*008a*/ 	.short	(.L_139 - .L_138)
.L_138:
        /*008c*/ 	.word	0x00000000
        /*0090*/ 	.short	0x0003
        /*0092*/ 	.short	0x0018
        /*0094*/ 	.byte	0x00, 0xf5, 0x21, 0x00


	//----- nvinfo : EIATTR_KPARAM_INFO
	.align		4
.L_139:
        /*0098*/ 	.byte	0x04, 0x17
        /*009a*/ 	.short	(.L_141 - .L_140)
.L_140:
        /*009c*/ 	.word	0x00000000
        /*00a0*/ 	.short	0x0002
        /*00a2*/ 	.short	0x0010
        /*00a4*/ 	.byte	0x00, 0xf5, 0x21, 0x00


	//----- nvinfo : EIATTR_KPARAM_INFO
	.align		4
.L_141:
        /*00a8*/ 	.byte	0x04, 0x17
        /*00aa*/ 	.short	(.L_143 - .L_142)
.L_142:
        /*00ac*/ 	.word	0x00000000
        /*00b0*/ 	.short	0x0001
        /*00b2*/ 	.short	0x0008
        /*00b4*/ 	.byte	0x00, 0xf5, 0x21, 0x00


	//----- nvinfo : EIATTR_KPARAM_INFO
	.align		4
.L_143:
        /*00b8*/ 	.byte	0x04, 0x17
        /*00ba*/ 	.short	(.L_145 - .L_144)
.L_144:
        /*00bc*/ 	.word	0x00000000
        /*00c0*/ 	.short	0x0000
        /*00c2*/ 	.short	0x0000
        /*00c4*/ 	.byte	0x00, 0xf5, 0x21, 0x00


	//----- nvinfo : EIATTR_SPARSE_MMA_MASK
	.align		4
.L_145:
        /*00c8*/ 	.byte	0x03, 0x50
        /*00ca*/ 	.short	0x0000


	//----- nvinfo : EIATTR_MAXREG_COUNT
	.align		4
        /*00cc*/ 	.byte	0x03, 0x1b
        /*00ce*/ 	.short	0x00ff


	//----- nvinfo : EIATTR_MERCURY_ISA_VERSION
	.align		4
        /*00d0*/ 	.byte	0x03, 0x5f
        /*00d2*/ 	.short	0x0101


	//----- nvinfo : EIATTR_VRC_CTA_INIT_COUNT
	.align		4
        /*00d4*/ 	.byte	0x02, 0x4a
	.zero		1
	.zero		1


	//----- nvinfo : EIATTR_EXIT_INSTR_OFFSETS
	.align		4
        /*00d8*/ 	.byte	0x04, 0x1c
        /*00da*/ 	.short	(.L_147 - .L_146)


	//   ....[0]....
.L_146:
        /*00dc*/ 	.word	0x00000140


	//----- nvinfo : EIATTR_CBANK_PARAM_SIZE
	.align		4
.L_147:
        /*00e0*/ 	.byte	0x03, 0x19
        /*00e2*/ 	.short	0x0040


	//----- nvinfo : EIATTR_PARAM_CBANK
	.align		4
        /*00e4*/ 	.byte	0x04, 0x0a
        /*00e6*/ 	.short	(.L_149 - .L_148)
	.align		4
.L_148:
        /*00e8*/ 	.word	index@(.nv.constant0._Z9FCLayer1DPfS_S_S_iiiiiiii)
        /*00ec*/ 	.short	0x0380
        /*00ee*/ 	.short	0x0040


	//----- nvinfo : EIATTR_SW_WAR
	.align		4
.L_149:
        /*00f0*/ 	.byte	0x04, 0x36
        /*00f2*/ 	.short	(.L_151 - .L_150)
.L_150:
        /*00f4*/ 	.word	0x00000008
.L_151:


//--------------------- .nv.info._Z9convLayerPfS_S_S_iiiiiiii --------------------------
	.section	.nv.info._Z9convLayerPfS_S_S_iiiiiiii,"",@"SHT_CUDA_INFO"
	.sectionflags	@""
	.align	4


	//----- nvinfo : EIATTR_CUDA_API_VERSION
	.align		4
        /*0000*/ 	.byte	0x04, 0x37
        /*0002*/ 	.short	(.L_153 - .L_152)
.L_152:
        /*0004*/ 	.word	0x00000082


	//----- nvinfo : EIATTR_KPARAM_INFO
	.align		4
.L_153:
        /*0008*/ 	.byte	0x04, 0x17
        /*000a*/ 	.short	(.L_155 - .L_154)
.L_154:
        /*000c*/ 	.word	0x00000000
        /*0010*/ 	.short	0x000b
        /*0012*/ 	.short	0x003c
        /*0014*/ 	.byte	0x00, 0xf0, 0x11, 0x00


	//----- nvinfo : EIATTR_KPARAM_INFO
	.align		4
.L_155:
        /*0018*/ 	.byte	0x04, 0x17
        /*001a*/ 	.short	(.L_157 - .L_156)
.L_156:
        /*001c*/ 	.word	0x00000000
        /*0020*/ 	.short	0x000a
        /*0022*/ 	.short	0x0038
        /*0024*/ 	.byte	0x00, 0xf0, 0x11, 0x00


	//----- nvinfo : EIATTR_KPARAM_INFO
	.align		4
.L_157:
        /*0028*/ 	.byte	0x04, 0x17
        /*002a*/ 	.short	(.L_159 - .L_158)
.L_158:
        /*002c*/ 	.word	0x00000000
        /*0030*/ 	.short	0x0009
        /*0032*/ 	.short	0x0034
        /*0034*/ 	.byte	0x00, 0xf0, 0x11, 0x00


	//----- nvinfo : EIATTR_KPARAM_INFO
	.align		4
.L_159:
        /*0038*/ 	.byte	0x04, 0x17
        /*003a*/ 	.short	(.L_161 - .L_160)
.L_160:
        /*003c*/ 	.word	0x00000000
        /*0040*/ 	.short	0x0008
        /*0042*/ 	.short	0x0030
        /*0044*/ 	.byte	0x00, 0xf0, 0x11, 0x00


	//----- nvinfo : EIATTR_KPARAM_INFO
	.align		4
.L_161:
        /*0048*/ 	.byte	0x04, 0x17
        /*004a*/ 	.short	(.L_163 - .L_162)
.L_162:
        /*004c*/ 	.word	0x00000000
        /*0050*/ 	.short	0x0007
        /*0052*/ 	.short	0x002c
        /*0054*/ 	.byte	0x00, 0xf0, 0x11, 0x00


	//----- nvinfo : EIATTR_KPARAM_INFO
	.align		4
.L_163:
        /*0058*/ 	.byte	0x04, 0x17
        /*005a*/ 	.short	(.L_165 - .L_164)
.L_164:
        /*005c*/ 	.word	0x00000000
        /*0060*/ 	.short	0x0006
        /*0062*/ 	.short	0x0028
        /*0064*/ 	.byte	0x00, 0xf0, 0x11, 0x00


	//----- nvinfo : EIATTR_KPARAM_INFO
	.align		4
.L_165:
        /*0068*/ 	.byte	0x04, 0x17
        /*006a*/ 	.short	(.L_167 - .L_166)
.L_166:
        /*006c*/ 	.word	0x00000000
        /*0070*/ 	.short	0x0005
        /*0072*/ 	.short	0x0024
        /*0074*/ 	.byte	0x00, 0xf0, 0x11, 0x00


	//----- nvinfo : EIATTR_KPARAM_INFO
	.align		4
.L_167:
        /*0078*/ 	.byte	0x04, 0x17
        /*007a*/ 	.short	(.L_169 - .L_168)
.L_168:
        /*007c*/ 	.word	0x00000000
        /*0080*/ 	.short	0x0004
        /*0082*/ 	.short	0x0020
        /*0084*/ 	.byte	0x00, 0xf0, 0x11, 0x00


	//----- nvinfo : EIATTR_KPARAM_INFO
	.align		4
.L_169:
        /*0088*/ 	.byte	0x04, 0x17
        /*008a*/ 	.short	(.L_171 - .L_170)
.L_170:
        /*008c*/ 	.word	0x00000000
        /*0090*/ 	.short	0x0003
        /*0092*/ 	.short	0x0018
        /*0094*/ 	.byte	0x00, 0xf5, 0x21, 0x00


	//----- nvinfo : EIATTR_KPARAM_INFO
	.align		4
.L_171:
        /*0098*/ 	.byte	0x04, 0x17
        /*009a*/ 	.short	(.L_173 - .L_172)
.L_172:
        /*009c*/ 	.word	0x00000000
        /*00a0*/ 	.short	0x0002
        /*00a2*/ 	.short	0x0010
        /*00a4*/ 	.byte	0x00, 0xf5, 0x21, 0x00


	//----- nvinfo : EIATTR_KPARAM_INFO
	.align		4
.L_173:
        /*00a8*/ 	.byte	0x04, 0x17
        /*00aa*/ 	.short	(.L_175 - .L_174)
.L_174:
        /*00ac*/ 	.word	0x00000000
        /*00b0*/ 	.short	0x0001
        /*00b2*/ 	.short	0x0008
        /*00b4*/ 	.byte	0x00, 0xf5, 0x21, 0x00


	//----- nvinfo : EIATTR_KPARAM_INFO
	.align		4
.L_175:
        /*00b8*/ 	.byte	0x04, 0x17
        /*00ba*/ 	.short	(.L_177 - .L_176)
.L_176:
        /*00bc*/ 	.word	0x00000000
        /*00c0*/ 	.short	0x0000
        /*00c2*/ 	.short	0x0000
        /*00c4*/ 	.byte	0x00, 0xf5, 0x21, 0x00


	//----- nvinfo : EIATTR_SPARSE_MMA_MASK
	.align		4
.L_177:
        /*00c8*/ 	.byte	0x03, 0x50
        /*00ca*/ 	.short	0x0000


	//----- nvinfo : EIATTR_MAXREG_COUNT
	.align		4
        /*00cc*/ 	.byte	0x03, 0x1b
        /*00ce*/ 	.short	0x00ff


	//----- nvinfo : EIATTR_MERCURY_ISA_VERSION
	.align		4
        /*00d0*/ 	.byte	0x03, 0x5f
        /*00d2*/ 	.short	0x0101


	//----- nvinfo : EIATTR_VRC_CTA_INIT_COUNT
	.align		4
        /*00d4*/ 	.byte	0x02, 0x4a
	.zero		1
	.zero		1


	//----- nvinfo : EIATTR_EXIT_INSTR_OFFSETS
	.align		4
        /*00d8*/ 	.byte	0x04, 0x1c
        /*00da*/ 	.short	(.L_179 - .L_178)


	//   ....[0]....
.L_178:
        /*00dc*/ 	.word	0x00000120


	//   ....[1]....
        /*00e0*/ 	.word	0x00000d70


	//----- nvinfo : EIATTR_CBANK_PARAM_SIZE
	.align		4
.L_179:
        /*00e4*/ 	.byte	0x03, 0x19
        /*00e6*/ 	.short	0x0040


	//----- nvinfo : EIATTR_PARAM_CBANK
	.align		4
        /*00e8*/ 	.byte	0x04, 0x0a
        /*00ea*/ 	.short	(.L_181 - .L_180)
	.align		4
.L_180:
        /*00ec*/ 	.word	index@(.nv.constant0._Z9convLayerPfS_S_S_iiiiiiii)
        /*00f0*/ 	.short	0x0380
        /*00f2*/ 	.short	0x0040


	//----- nvinfo : EIATTR_SW_WAR
	.align		4
.L_181:
        /*00f4*/ 	.byte	0x04, 0x36
        /*00f6*/ 	.short	(.L_183 - .L_182)
.L_182:
        /*00f8*/ 	.word	0x00000008
.L_183:


//--------------------- .nv.callgraph             --------------------------
	.section	.nv.callgraph,"",@"SHT_CUDA_CALLGRAPH"
	.align	4
	.sectionentsize	8
	.align		4
        /*0000*/ 	.word	0x00000000
	.align		4
        /*0004*/ 	.word	0xffffffff
	.align		4
        /*0008*/ 	.word	0x00000000
	.align		4
        /*000c*/ 	.word	0xfffffffe
	.align		4
        /*0010*/ 	.word	0x00000000
	.align		4
        /*0014*/ 	.word	0xfffffffd
	.align		4
        /*0018*/ 	.word	0x00000000
	.align		4
        /*001c*/ 	.word	0xfffffffc


//--------------------- .text._Z7softmaxPfS_i     --------------------------
	.section	.text._Z7softmaxPfS_i,"ax",@progbits
	.align	128
        .global         _Z7softmaxPfS_i
        .type           _Z7softmaxPfS_i,@function
        .size           _Z7softmaxPfS_i,(.L_x_73 - _Z7softmaxPfS_i)
        .other          _Z7softmaxPfS_i,@"STO_CUDA_ENTRY STV_DEFAULT"
_Z7softmaxPfS_i:
.text._Z7softmaxPfS_i:
[----:B------:R-:W-:Y:S01]  /*0000*/  LDC R1, c[0x0][0x37c] ;  /* 0x0000df00ff017b82 */ /* 0x000fe20000000800 */
[----:B------:R-:W0:Y:S07]  /*0010*/  S2R R0, SR_TID.X ;  /* 0x0000000000007919 */ /* 0x000e2e0000002100 */
[----:B------:R-:W0:Y:S01]  /*0020*/  LDC R5, c[0x0][0x390] ;  /* 0x0000e400ff057b82 */ /* 0x000e220000000800 */
[----:B------:R-:W1:Y:S07]  /*0030*/  LDCU.64 UR8, c[0x0][0x358] ;  /* 0x00006b00ff0877ac */ /* 0x000e6e0008000a00 */
[----:B------:R-:W2:Y:S01]  /*0040*/  LDC.64 R2, c[0x0][0x380] ;  /* 0x0000e000ff027b82 */ /* 0x000ea20000000a00 */
[----:B0-----:R-:W-:-:S13]  /*0050*/  ISETP.GE.AND P0, PT, R0, R5, PT ;  /* 0x000000050000720c */ /* 0x001fda0003f06270 */
[----:B--2---:R-:W-:-:S06]  /*0060*/  @!P0 IMAD.WIDE.U32 R2, R0, 0x4, R2 ;  /* 0x0000000400028825 */ /* 0x004fcc00078e0002 */
[----:B-1----:R-:W2:Y:S01]  /*0070*/  @!P0 LDG.E R2, desc[UR8][R2.64] ;  /* 0x0000000802028981 */ /* 0x002ea2000c1e1900 */
[----:B------:R-:W-:Y:S01]  /*0080*/  @!P0 IMAD.MOV.U32 R7, RZ, RZ, 0x3bbb989d ;  /* 0x3bbb989dff078424 */ /* 0x000fe200078e00ff */
[----:B------:R-:W0:Y:S01]  /*0090*/  S2UR UR5, SR_CgaCtaId ;  /* 0x00000000000579c3 */ /* 0x000e220000008800 */
[----:B------:R-:W-:Y:S01]  /*00a0*/  @!P0 IMAD.MOV.U32 R9, RZ, RZ, 0x437c0000 ;  /* 0x437c0000ff098424 */ /* 0x000fe200078e00ff */
[----:B------:R-:W-:Y:S01]  /*00b0*/  UMOV UR4, 0x400 ;  /* 0x0000040000047882 */ /* 0x000fe20000000000 */
[----:B------:R-:W-:Y:S01]  /*00c0*/  BSSY.RECONVERGENT B0, `(.L_x_0) ;  /* 0x000007b000007945 */ /* 0x000fe20003800200 */
[----:B0-----:R-:W-:Y:S01]  /*00d0*/  ULEA UR4, UR5, UR4, 0x18 ;  /* 0x0000000405047291 */ /* 0x001fe2000f8ec0ff */
[----:B--2---:R-:W-:-:S03]  /*00e0*/  @!P0 FFMA.SAT R4, R2, R7, 0.5 ;  /* 0x3f00000002048423 */ /* 0x004fc60000002007 */
[----:B------:R-:W0:Y:S01]  /*00f0*/  LDC.64 R6, c[0x0][0x388] ;  /* 0x0000e200ff067b82 */ /* 0x000e220000000a00 */
[----:B------:R-:W-:-:S04]  /*0100*/  @!P0 FFMA.RM R4, R4, R9, 12582913 ;  /* 0x4b40000104048423 */ /* 0x000fc80000004009 */
[C---:B------:R-:W-:Y:S01]  /*0110*/  @!P0 FADD R9, R4.reuse, -12583039 ;  /* 0xcb40007f04098421 */ /* 0x040fe20000000000 */
[----:B------:R-:W-:-:S03]  /*0120*/  @!P0 SHF.L.U32 R4, R4, 0x17, RZ ;  /* 0x0000001704048819 */ /* 0x000fc600000006ff */
[----:B------:R-:W-:-:S04]  /*0130*/  @!P0 FFMA R9, R2, 1.4426950216293334961, -R9 ;  /* 0x3fb8aa3b02098823 */ /* 0x000fc80000000809 */
[----:B------:R-:W-:-:S06]  /*0140*/  @!P0 FFMA R9, R2, 1.925963033500011079e-08, R9 ;  /* 0x32a5706002098823 */ /* 0x000fcc0000000009 */
[----:B------:R-:W1:Y:S01]  /*0150*/  @!P0 MUFU.EX2 R9, R9 ;  /* 0x0000000900098308 */ /* 0x000e620000000800 */
[----:B0-----:R-:W-:-:S04]  /*0160*/  @!P0 IMAD.WIDE.U32 R2, R0, 0x4, R6 ;  /* 0x0000000400028825 */ /* 0x001fc800078e0006 */
[----:B-1----:R-:W-:-:S05]  /*0170*/  @!P0 FMUL R7, R4, R9 ;  /* 0x0000000904078220 */ /* 0x002fca0000400000 */
[----:B------:R0:W-:Y:S01]  /*0180*/  @!P0 STG.E desc[UR8][R2.64], R7 ;  /* 0x0000000702008986 */ /* 0x0001e2000c101908 */
[----:B------:R-:W-:Y:S01]  /*0190*/  BAR.SYNC.DEFER_BLOCKING 0x0 ;  /* 0x0000000000007b1d */ /* 0x000fe20000010000 */
[----:B------:R-:W-:-:S04]  /*01a0*/  ISETP.GE.AND P0, PT, R5, 0x1, PT ;  /* 0x000000010500780c */ /* 0x000fc80003f06270 */
[----:B------:R-:W-:Y:S01]  /*01b0*/  ISETP.NE.OR P0, PT, R0, RZ, !P0 ;  /* 0x000000ff0000720c */ /* 0x000fe20004705670 */
[----:B------:R-:W-:-:S12]  /*01c0*/  STS [UR4], RZ ;  /* 0x000000ffff007988 */ /* 0x000fd80008000804 */
[----:B0-----:R-:W-:Y:S05]  /*01d0*/  @P0 BRA `(.L_x_1) ;  /* 0x0000000400a40947 */ /* 0x001fea0003800000 */
[C---:B------:R-:W-:Y:S01]  /*01e0*/  ISETP.GE.U32.AND P1, PT, R5.reuse, 0x10, PT ;  /* 0x000000100500780c */ /* 0x040fe20003f26070 */
[----:B------:R-:W-:Y:S01]  /*01f0*/  IMAD.MOV.U32 R6, RZ, RZ, RZ ;  /* 0x000000ffff067224 */ /* 0x000fe200078e00ff */
[----:B------:R-:W-:Y:S01]  /*0200*/  LOP3.LUT R19, R5, 0xf, RZ, 0xc0, !PT ;  /* 0x0000000f05137812 */ /* 0x000fe200078ec0ff */
[----:B------:R-:W-:-:S03]  /*0210*/  IMAD.MOV.U32 R4, RZ, RZ, RZ ;  /* 0x000000ffff047224 */ /* 0x000fc600078e00ff */
[----:B------:R-:W-:-:S07]  /*0220*/  ISETP.NE.AND P0, PT, R19, RZ, PT ;  /* 0x000000ff1300720c */ /* 0x000fce0003f05270 */
[----:B------:R-:W-:Y:S06]  /*0230*/  @!P1 BRA `(.L_x_2) ;  /* 0x0000000000b49947 */ /* 0x000fec0003800000 */
[----:B------:R-:W0:Y:S01]  /*0240*/  LDCU.64 UR6, c[0x0][0x388] ;  /* 0x00007100ff0677ac */ /* 0x000e220008000a00 */
[----:B------:R-:W-:Y:S01]  /*0250*/  LOP3.LUT R6, R5, 0x7ffffff0, RZ, 0xc0, !PT ;  /* 0x7ffffff005067812 */ /* 0x000fe200078ec0ff */
[----:B------:R-:W-:-:S04]  /*0260*/  HFMA2 R4, -RZ, RZ, 0, 0 ;  /* 0x00000000ff047431 */ /* 0x000fc800000001ff */
[----:B------:R-:W-:Y:S01]  /*0270*/  IMAD.MOV R21, RZ, RZ, -R6 ;  /* 0x000000ffff157224 */ /* 0x000fe200078e0a06 */
[----:B0-----:R-:W-:-:S04]  /*0280*/  UIADD3 UR5, UP0, UPT, UR6, 0x20, URZ ;  /* 0x0000002006057890 */ /* 0x001fc8000ff1e0ff */
[----:B------:R-:W-:Y:S02]  /*0290*/  UIADD3.X UR6, UPT, UPT, URZ, UR7, URZ, UP0, !UPT ;  /* 0x00000007ff067290 */ /* 0x000fe400087fe4ff */
[----:B------:R-:W-:-:S04]  /*02a0*/  IMAD.U32 R2, RZ, RZ, UR5 ;  /* 0x00000005ff027e24 */ /* 0x000fc8000f8e00ff */
[----:B------:R-:W-:-:S07]  /*02b0*/  MOV R3, UR6 ;  /* 0x0000000600037c02 */ /* 0x000fce0008000f00 */
.L_x_3:
[----:B------:R-:W2:Y:S04]  /*02c0*/  LDG.E R17, desc[UR8][R2.64+-0x20] ;  /* 0xffffe00802117981 */ /* 0x000ea8000c1e1900 */
[----:B------:R-:W3:Y:S04]  /*02d0*/  LDG.E R18, desc[UR8][R2.64+-0x1c] ;  /* 0xffffe40802127981 */ /* 0x000ee8000c1e1900 */
[----:B------:R-:W4:Y:S04]  /*02e0*/  LDG.E R20, desc[UR8][R2.64+-0x18] ;  /* 0xffffe80802147981 */ /* 0x000f28000c1e1900 */
[----:B------:R-:W5:Y:S04]  /*02f0*/  LDG.E R22, desc[UR8][R2.64+-0x14] ;  /* 0xffffec0802167981 */ /* 0x000f68000c1e1900 */
        /* <DEDUP_REMOVED lines=11> */
[----:B------:R0:W5:Y:S01]  /*03b0*/  LDG.E R7, desc[UR8][R2.64+0x1c] ;  /* 0x00001c0802077981 */ /* 0x000162000c1e1900 */
[----:B------:R-:W-:-:S05]  /*03c0*/  VIADD R21, R21, 0x10 ;  /* 0x0000001015157836 */ /* 0x000fca0000000000 */
[----:B------:R-:W-:Y:S02]  /*03d0*/  ISETP.NE.AND P1, PT, R21, RZ, PT ;  /* 0x000000ff1500720c */ /* 0x000fe40003f25270 */
[----:B0-----:R-:W-:-:S04]  /*03e0*/  IADD3 R2, P2, PT, R2, 0x40, RZ ;  /* 0x0000004002027810 */ /* 0x001fc80007f5e0ff */
[----:B------:R-:W-:Y:S01]  /*03f0*/  IADD3.X R3, PT, PT, RZ, R3, RZ, P2, !PT ;  /* 0x00000003ff037210 */ /* 0x000fe200017fe4ff */
[----:B--2---:R-:W-:-:S04]  /*0400*/  FADD R17, R17, R4 ;  /* 0x0000000411117221 */ /* 0x004fc80000000000 */
[----:B---3--:R-:W-:-:S04]  /*0410*/  FADD R17, R17, R18 ;  /* 0x0000001211117221 */ /* 0x008fc80000000000 */
[----:B----4-:R-:W-:-:S04]  /*0420*/  FADD R17, R17, R20 ;  /* 0x0000001411117221 */ /* 0x010fc80000000000 */
[----:B-----5:R-:W-:-:S04]  /*0430*/  FADD R17, R17, R22 ;  /* 0x0000001611117221 */ /* 0x020fc80000000000 */
[----:B------:R-:W-:-:S04]  /*0440*/  FADD R17, R17, R24 ;  /* 0x0000001811117221 */ /* 0x000fc80000000000 */
        /* <DEDUP_REMOVED lines=10> */
[----:B------:R-:W-:Y:S01]  /*04f0*/  FADD R4, R8, R7 ;  /* 0x0000000708047221 */ /* 0x000fe20000000000 */
[----:B------:R-:W-:Y:S06]  /*0500*/  @P1 BRA `(.L_x_3) ;  /* 0xfffffffc006c1947 */ /* 0x000fec000383ffff */
.L_x_2:
[----:B------:R-:W-:Y:S05]  /*0510*/  @!P0 BRA `(.L_x_4) ;  /* 0x0000000000d08947 */ /* 0x000fea0003800000 */
[----:B------:R-:W-:Y:S02]  /*0520*/  ISETP.GE.U32.AND P0, PT, R19, 0x8, PT ;  /* 0x000000081300780c */ /* 0x000fe40003f06070 */
[----:B------:R-:W-:-:S04]  /*0530*/  LOP3.LUT R9, R5, 0x7, RZ, 0xc0, !PT ;  /* 0x0000000705097812 */ /* 0x000fc800078ec0ff */
[----:B------:R-:W-:-:S07]  /*0540*/  ISETP.NE.AND P1, PT, R9, RZ, PT ;  /* 0x000000ff0900720c */ /* 0x000fce0003f25270 */
[----:B------:R-:W-:Y:S06]  /*0550*/  @!P0 BRA `(.L_x_5) ;  /* 0x00000000004c8947 */ /* 0x000fec0003800000 */
[----:B------:R-:W0:Y:S02]  /*0560*/  LDC.64 R2, c[0x0][0x388] ;  /* 0x0000e200ff027b82 */ /* 0x000e240000000a00 */
[----:B0-----:R-:W-:-:S05]  /*0570*/  IMAD.WIDE.U32 R2, R6, 0x4, R2 ;  /* 0x0000000406027825 */ /* 0x001fca00078e0002 */
[----:B------:R-:W2:Y:S04]  /*0580*/  LDG.E R7, desc[UR8][R2.64] ;  /* 0x0000000802077981 */ /* 0x000ea8000c1e1900 */
[----:B------:R-:W3:Y:S04]  /*0590*/  LDG.E R8, desc[UR8][R2.64+0x4] ;  /* 0x0000040802087981 */ /* 0x000ee8000c1e1900 */
[----:B------:R-:W4:Y:S04]  /*05a0*/  LDG.E R10, desc[UR8][R2.64+0x8] ;  /* 0x00000808020a7981 */ /* 0x000f28000c1e1900 */
[----:B------:R-:W5:Y:S04]  /*05b0*/  LDG.E R12, desc[UR8][R2.64+0xc] ;  /* 0x00000c08020c7981 */ /* 0x000f68000c1e1900 */
[----:B------:R-:W5:Y:S04]  /*05c0*/  LDG.E R14, desc[UR8][R2.64+0x10] ;  /* 0x00001008020e7981 */ /* 0x000f68000c1e1900 */
[----:B------:R-:W5:Y:S04]  /*05d0*/  LDG.E R16, desc[UR8][R2.64+0x14] ;  /* 0x0000140802107981 */ /* 0x000f68000c1e1900 */
[----:B------:R-:W5:Y:S04]  /*05e0*/  LDG.E R18, desc[UR8][R2.64+0x18] ;  /* 0x0000180802127981 */ /* 0x000f68000c1e1900 */
[----:B------:R-:W5:Y:S01]  /*05f0*/  LDG.E R20, desc[UR8][R2.64+0x1c] ;  /* 0x00001c0802147981 */ /* 0x000f62000c1e1900 */
[----:B------:R-:W-:-:S02]  /*0600*/  VIADD R6, R6, 0x8 ;  /* 0x0000000806067836 */ /* 0x000fc40000000000 */
[----:B--2---:R-:W-:-:S04]  /*0610*/  FADD R7, R4, R7 ;  /* 0x0000000704077221 */ /* 0x004fc80000000000 */
[----:B---3--:R-:W-:-:S04]  /*0620*/  FADD R7, R7, R8 ;  /* 0x0000000807077221 */ /* 0x008fc80000000000 */
[----:B----4-:R-:W-:-:S04]  /*0630*/  FADD R7, R7, R10 ;  /* 0x0000000a07077221 */ /* 0x010fc80000000000 */
[----:B-----5:R-:W-:-:S04]  /*0640*/  FADD R7, R7, R12 ;  /* 0x0000000c07077221 */ /* 0x020fc80000000000 */
[----:B------:R-:W-:-:S04]  /*0650*/  FADD R7, R7, R14 ;  /* 0x0000000e07077221 */ /* 0x000fc80000000000 */
[----:B------:R-:W-:-:S04]  /*0660*/  FADD R7, R7, R16 ;  /* 0x0000001007077221 */ /* 0x000fc80000000000 */
[----:B------:R-:W-:-:S04]  /*0670*/  FADD R7, R7, R18 ;  /* 0x0000001207077221 */ /* 0x000fc80000000000 */
[----:B------:R-:W-:-:S07]  /*0680*/  FADD R4, R7, R20 ;  /* 0x0000001407047221 */ /* 0x000fce0000000000 */
.L_x_5:
        /* <DEDUP_REMOVED lines=10> */
[----:B------:R-:W5:Y:S01]  /*0730*/  LDG.E R12, desc[UR8][R2.64+0xc] ;  /* 0x00000c08020c7981 */ /* 0x000f62000c1e1900 */
[----:B------:R-:W-:Y:S01]  /*0740*/  IADD3 R6, PT, PT, R6, 0x4, RZ ;  /* 0x0000000406067810 */ /* 0x000fe20007ffe0ff */
[----:B--2---:R-:W-:-:S04]  /*0750*/  FADD R7, R4, R7 ;  /* 0x0000000704077221 */ /* 0x004fc80000000000 */
[----:B---3--:R-:W-:-:S04]  /*0760*/  FADD R7, R7, R8 ;  /* 0x0000000807077221 */ /* 0x008fc80000000000 */
[----:B----4-:R-:W-:-:S04]  /*0770*/  FADD R7, R7, R10 ;  /* 0x0000000a07077221 */ /* 0x010fc80000000000 */
[----:B-----5:R-:W-:-:S07]  /*0780*/  FADD R4, R7, R12 ;  /* 0x0000000c07047221 */ /* 0x020fce0000000000 */
.L_x_6:
[----:B------:R-:W-:Y:S05]  /*0790*/  @!P1 BRA `(.L_x_4) ;  /* 0x0000000000309947 */ /* 0x000fea0003800000 */
[----:B------:R-:W0:Y:S01]  /*07a0*/  LDC.64 R2, c[0x0][0x388] ;  /* 0x0000e200ff027b82 */ /* 0x000e220000000a00 */
[----:B------:R-:W-:Y:S02]  /*07b0*/  IMAD.MOV R5, RZ, RZ, -R5 ;  /* 0x000000ffff057224 */ /* 0x000fe400078e0a05 */
[----:B0-----:R-:W-:-:S07]  /*07c0*/  IMAD.WIDE.U32 R6, R6, 0x4, R2 ;  /* 0x0000000406067825 */ /* 0x001fce00078e0002 */
.L_x_7:
[----:B------:R-:W-:Y:S01]  /*07d0*/  IMAD.MOV.U32 R3, RZ, RZ, R7 ;  /* 0x000000ffff037224 */ /* 0x000fe200078e0007 */
[----:B------:R-:W-:-:S05]  /*07e0*/  MOV R2, R6 ;  /* 0x0000000600027202 */ /* 0x000fca0000000f00 */
[----:B------:R-:W2:Y:S01]  /*07f0*/  LDG.E R3, desc[UR8][R2.64] ;  /* 0x0000000802037981 */ /* 0x000ea2000c1e1900 */
[----:B------:R-:W-:Y:S02]  /*0800*/  IADD3 R5, PT, PT, R5, 0x1, RZ ;  /* 0x0000000105057810 */ /* 0x000fe40007ffe0ff */
[----:B------:R-:W-:Y:S02]  /*0810*/  IADD3 R6, P1, PT, R6, 0x4, RZ ;  /* 0x0000000406067810 */ /* 0x000fe40007f3e0ff */
[----:B------:R-:W-:-:S03]  /*0820*/  ISETP.NE.AND P0, PT, R5, RZ, PT ;  /* 0x000000ff0500720c */ /* 0x000fc60003f05270 */
[----:B------:R-:W-:Y:S02]  /*0830*/  IMAD.X R7, RZ, RZ, R7, P1 ;  /* 0x000000ffff077224 */ /* 0x000fe400008e0607 */
[----:B--2---:R-:W-:-:S08]  /*0840*/  FADD R4, R3, R4 ;  /* 0x0000000403047221 */ /* 0x004fd00000000000 */
[----:B------:R-:W-:Y:S05]  /*0850*/  @P0 BRA `(.L_x_7) ;  /* 0xfffffffc00dc0947 */ /* 0x000fea000383ffff */
.L_x_4:
[----:B------:R0:W-:Y:S02]  /*0860*/  STS [UR4], R4 ;  /* 0x00000004ff007988 */ /* 0x0001e40008000804 */
.L_x_1:
[----:B------:R-:W-:Y:S05]  /*0870*/  BSYNC.RECONVERGENT B0 ;  /* 0x0000000000007941 */ /* 0x000fea0003800200 */
.L_x_0:
[----:B0-----:R-:W0:Y:S08]  /*0880*/  LDC.64 R4, c[0x0][0x388] ;  /* 0x0000e200ff047b82 */ /* 0x001e300000000a00 */
[----:B------:R-:W-:Y:S01]  /*0890*/  BAR.SYNC.DEFER_BLOCKING 0x0 ;  /* 0x0000000000007b1d */ /* 0x000fe20000010000 */
[----:B0-----:R-:W-:-:S05]  /*08a0*/  IMAD.WIDE.U32 R4, R0, 0x4, R4 ;  /* 0x0000000400047825 */ /* 0x001fca00078e0004 */
[----:B------:R-:W0:Y:S04]  /*08b0*/  LDS R3, [UR4] ;  /* 0x00000004ff037984 */ /* 0x000e280008000800 */
[----:B------:R-:W2:Y:S01]  /*08c0*/  LDG.E R0, desc[UR8][R4.64] ;  /* 0x0000000804007981 */ /* 0x000ea2000c1e1900 */
[----:B------:R-:W-:Y:S01]  /*08d0*/  BSSY.RECONVERGENT B0, `(.L_x_8) ;  /* 0x000000c000007945 */ /* 0x000fe20003800200 */
[----:B0-----:R-:W0:Y:S02]  /*08e0*/  MUFU.RCP R2, R3 ;  /* 0x0000000300027308 */ /* 0x001e240000001000 */
[----:B0-----:R-:W-:-:S04]  /*08f0*/  FFMA R7, -R3, R2, 1 ;  /* 0x3f80000003077423 */ /* 0x001fc80000000102 */
[----:B------:R-:W-:Y:S02]  /*0900*/  FFMA R7, R2, R7, R2 ;  /* 0x0000000702077223 */ /* 0x000fe40000000002 */
[----:B--2---:R-:W0:Y:S02]  /*0910*/  FCHK P0, R0, R3 ;  /* 0x0000000300007302 */ /* 0x004e240000000000 */
[----:B------:R-:W-:-:S04]  /*0920*/  FFMA R2, R0, R7, RZ ;  /* 0x0000000700027223 */ /* 0x000fc800000000ff */
[----:B------:R-:W-:-:S04]  /*0930*/  FFMA R6, -R3, R2, R0 ;  /* 0x0000000203067223 */ /* 0x000fc80000000100 */
[----:B------:R-:W-:Y:S01]  /*0940*/  FFMA R7, R7, R6, R2 ;  /* 0x0000000607077223 */ /* 0x000fe20000000002 */
[----:B0-----:R-:W-:Y:S06]  /*0950*/  @!P0 BRA `(.L_x_9) ;  /* 0x00000000000c8947 */ /* 0x001fec0003800000 */
[----:B------:R-:W-:-:S07]  /*0960*/  MOV R2, 0x980 ;  /* 0x0000098000027802 */ /* 0x000fce0000000f00 */
[----:B------:R-:W-:Y:S05]  /*0970*/  CALL.REL.NOINC `($__internal_0_$__cuda_sm3x_div_rn_noftz_f32_slowpath) ;  /* 0x0000000000107944 */ /* 0x000fea0003c00000 */
[----:B------:R-:W-:-:S07]  /*0980*/  MOV R7, R0 ;  /* 0x0000000000077202 */ /* 0x000fce0000000f00 */
.L_x_9:
[----:B------:R-:W-:Y:S05]  /*0990*/  BSYNC.RECONVERGENT B0 ;  /* 0x0000000000007941 */ /* 0x000fea0003800200 */
.L_x_8:
[----:B------:R-:W-:Y:S01]  /*09a0*/  STG.E desc[UR8][R4.64], R7 ;  /* 0x0000000704007986 */ /* 0x000fe2000c101908 */
[----:B------:R-:W-:Y:S05]  /*09b0*/  EXIT ;  /* 0x000000000000794d */ /* 0x000fea0003800000 */
        .weak           $__internal_0_$__cuda_sm3x_div_rn_noftz_f32_slowpath
        .type           $__internal_0_$__cuda_sm3x_div_rn_noftz_f32_slowpath,@function
        .size           $__internal_0_$__cuda_sm3x_div_rn_noftz_f32_slowpath,(.L_x_73 - $__internal_0_$__cuda_sm3x_div_rn_noftz_f32_slowpath)
$__internal_0_$__cuda_sm3x_div_rn_noftz_f32_slowpath:
[----:B------:R-:W-:Y:S01]  /*09c0*/  SHF.R.U32.HI R7, RZ, 0x17, R3 ;  /* 0x00000017ff077819 */ /* 0x000fe20000011603 */
[----:B------:R-:W-:Y:S01]  /*09d0*/  BSSY.RECONVERGENT B1, `(.L_x_10) ;  /* 0x0000064000017945 */ /* 0x000fe20003800200 */
[--C-:B------:R-:W-:Y:S01]  /*09e0*/  SHF.R.U32.HI R6, RZ, 0x17, R0.reuse ;  /* 0x00000017ff067819 */ /* 0x100fe20000011600 */
[----:B------:R-:W-:Y:S01]  /*09f0*/  IMAD.MOV.U32 R8, RZ, RZ, R0 ;  /* 0x000000ffff087224 */ /* 0x000fe200078e0000 */
[----:B------:R-:W-:Y:S02]  /*0a00*/  LOP3.LUT R7, R7, 0xff, RZ, 0xc0, !PT ;  /* 0x000000ff07077812 */ /* 0x000fe400078ec0ff */
[----:B------:R-:W-:Y:S02]  /*0a10*/  LOP3.LUT R6, R6, 0xff, RZ, 0xc0, !PT ;  /* 0x000000ff06067812 */ /* 0x000fe400078ec0ff */
[----:B------:R-:W-:Y:S01]  /*0a20*/  MOV R9, R3 ;  /* 0x0000000300097202 */ /* 0x000fe20000000f00 */
[----:B------:R-:W-:Y:S01]  /*0a30*/  VIADD R12, R7, 0xffffffff ;  /* 0xffffffff070c7836 */ /* 0x000fe20000000000 */
[----:B------:R-:W-:-:S04]  /*0a40*/  IADD3 R11, PT, PT, R6, -0x1, RZ ;  /* 0xffffffff060b7810 */ /* 0x000fc80007ffe0ff */
[----:B------:R-:W-:-:S04]  /*0a50*/  ISETP.GT.U32.AND P0, PT, R12, 0xfd, PT ;  /* 0x000000fd0c00780c */ /* 0x000fc80003f04070 */
[----:B------:R-:W-:-:S13]  /*0a60*/  ISETP.GT.U32.OR P0, PT, R11, 0xfd, P0 ;  /* 0x000000fd0b00780c */ /* 0x000fda0000704470 */
[----:B------:R-:W-:Y:S01]  /*0a70*/  @!P0 IMAD.MOV.U32 R10, RZ, RZ, RZ ;  /* 0x000000ffff0a8224 */ /* 0x000fe200078e00ff */
[----:B------:R-:W-:Y:S06]  /*0a80*/  @!P0 BRA `(.L_x_11) ;  /* 0x00000000005c8947 */ /* 0x000fec0003800000 */
[----:B------:R-:W-:Y:S02]  /*0a90*/  FSETP.GTU.FTZ.AND P0, PT, |R0|, +INF , PT ;  /* 0x7f8000000000780b */ /* 0x000fe40003f1c200 */
[----:B------:R-:W-:-:S04]  /*0aa0*/  FSETP.GTU.FTZ.AND P1, PT, |R3|, +INF , PT ;  /* 0x7f8000000300780b */ /* 0x000fc80003f3c200 */
[----:B------:R-:W-:-:S13]  /*0ab0*/  PLOP3.LUT P0, PT, P0, P1, PT, 0xf8, 0x8f ;  /* 0x00000000008f781c */ /* 0x000fda0000703f70 */
[----:B------:R-:W-:Y:S05]  /*0ac0*/  @P0 BRA `(.L_x_12) ;  /* 0x00000004004c0947 */ /* 0x000fea0003800000 */
[----:B------:R-:W-:-:S13]  /*0ad0*/  LOP3.LUT P0, RZ, R9, 0x7fffffff, R8, 0xc8, !PT ;  /* 0x7fffffff09ff7812 */ /* 0x000fda000780c808 */
[----:B------:R-:W-:Y:S05]  /*0ae0*/  @!P0 BRA `(.L_x_13) ;  /* 0x00000004003c8947 */ /* 0x000fea0003800000 */
[C---:B------:R-:W-:Y:S02]  /*0af0*/  FSETP.NEU.FTZ.AND P2, PT, |R0|.reuse, +INF , PT ;  /* 0x7f8000000000780b */ /* 0x040fe40003f5d200 */
[----:B------:R-:W-:Y:S02]  /*0b00*/  FSETP.NEU.FTZ.AND P1, PT, |R3|, +INF , PT ;  /* 0x7f8000000300780b */ /* 0x000fe40003f3d200 */
[----:B------:R-:W-:-:S11]  /*0b10*/  FSETP.NEU.FTZ.AND P0, PT, |R0|, +INF , PT ;  /* 0x7f8000000000780b */ /* 0x000fd60003f1d200 */
[----:B------:R-:W-:Y:S05]  /*0b20*/  @!P1 BRA !P2, `(.L_x_13) ;  /* 0x00000004002c9947 */ /* 0x000fea0005000000 */
[----:B------:R-:W-:-:S04]  /*0b30*/  LOP3.LUT P2, RZ, R8, 0x7fffffff, RZ, 0xc0, !PT ;  /* 0x7fffffff08ff7812 */ /* 0x000fc8000784c0ff */
[----:B------:R-:W-:-:S13]  /*0b40*/  PLOP3.LUT P1, PT, P1, P2, PT, 0x2f, 0xf2 ;  /* 0x0000000000f2781c */ /* 0x000fda0000f24577 */
[----:B------:R-:W-:Y:S05]  /*0b50*/  @P1 BRA `(.L_x_14) ;  /* 0x0000000400181947 */ /* 0x000fea0003800000 */
[----:B------:R-:W-:-:S04]  /*0b60*/  LOP3.LUT P1, RZ, R9, 0x7fffffff, RZ, 0xc0, !PT ;  /* 0x7fffffff09ff7812 */ /* 0x000fc8000782c0ff */
[----:B------:R-:W-:-:S13]  /*0b70*/  PLOP3.LUT P0, PT, P0, P1, PT, 0x2f, 0xf2 ;  /* 0x0000000000f2781c */ /* 0x000fda0000702577 */
[----:B------:R-:W-:Y:S05]  /*0b80*/  @P0 BRA `(.L_x_15) ;  /* 0x0000000400000947 */ /* 0x000fea0003800000 */
[----:B------:R-:W-:Y:S02]  /*0b90*/  ISETP.GE.AND P0, PT, R11, RZ, PT ;  /* 0x000000ff0b00720c */ /* 0x000fe40003f06270 */
[----:B------:R-:W-:-:S11]  /*0ba0*/  ISETP.GE.AND P1, PT, R12, RZ, PT ;  /* 0x000000ff0c00720c */ /* 0x000fd60003f26270 */
[----:B------:R-:W-:Y:S01]  /*0bb0*/  @P0 MOV R10, RZ ;  /* 0x000000ff000a0202 */ /* 0x000fe20000000f00 */
[----:B------:R-:W-:Y:S02]  /*0bc0*/  @!P0 IMAD.MOV.U32 R10, RZ, RZ, -0x40 ;  /* 0xffffffc0ff0a8424 */ /* 0x000fe400078e00ff */
[----:B------:R-:W-:Y:S01]  /*0bd0*/  @!P0 FFMA R8, R0, 1.84467440737095516160e+19, RZ ;  /* 0x5f80000000088823 */ /* 0x000fe200000000ff */
[----:B------:R-:W-:Y:S02]  /*0be0*/  @!P1 FFMA R9, R3, 1.84467440737095516160e+19, RZ ;  /* 0x5f80000003099823 */ /* 0x000fe400000000ff */
[----:B------:R-:W-:-:S07]  /*0bf0*/  @!P1 IADD3 R10, PT, PT, R10, 0x40, RZ ;  /* 0x000000400a0a9810 */ /* 0x000fce0007ffe0ff */
.L_x_11:
[----:B------:R-:W-:Y:S01]  /*0c00*/  LEA R0, R7, 0xc0800000, 0x17 ;  /* 0xc080000007007811 */ /* 0x000fe200078eb8ff */
[----:B------:R-:W-:Y:S01]  /*0c10*/  BSSY.RECONVERGENT B2, `(.L_x_16) ;  /* 0x0000036000027945 */ /* 0x000fe20003800200 */
[----:B------:R-:W-:-:S03]  /*0c20*/  IADD3 R6, PT, PT, R6, -0x7f, RZ ;  /* 0xffffff8106067810 */ /* 0x000fc60007ffe0ff */
[----:B------:R-:W-:Y:S01]  /*0c30*/  IMAD.IADD R9, R9, 0x1, -R0 ;  /* 0x0000000109097824 */ /* 0x000fe200078e0a00 */
[C---:B------:R-:W-:Y:S01]  /*0c40*/  IADD3 R7, PT, PT, R6.reuse, 0x7f, -R7 ;  /* 0x0000007f06077810 */ /* 0x040fe20007ffe807 */
[----:B------:R-:W-:Y:S02]  /*0c50*/  IMAD R0, R6, -0x800000, R8 ;  /* 0xff80000006007824 */ /* 0x000fe400078e0208 */
[----:B------:R-:W0:Y:S01]  /*0c60*/  MUFU.RCP R3, R9 ;  /* 0x0000000900037308 */ /* 0x000e220000001000 */
[----:B------:R-:W-:Y:S01]  /*0c70*/  FADD.FTZ R11, -R9, -RZ ;  /* 0x800000ff090b7221 */ /* 0x000fe20000010100 */
[----:B------:R-:W-:-:S03]  /*0c80*/  IMAD.IADD R7, R7, 0x1, R10 ;  /* 0x0000000107077824 */ /* 0x000fc600078e020a */
[----:B0-----:R-:W-:-:S04]  /*0c90*/  FFMA R12, R3, R11, 1 ;  /* 0x3f800000030c7423 */ /* 0x001fc8000000000b */
[----:B------:R-:W-:-:S04]  /*0ca0*/  FFMA R12, R3, R12, R3 ;  /* 0x0000000c030c7223 */ /* 0x000fc80000000003 */
[----:B------:R-:W-:-:S04]  /*0cb0*/  FFMA R3, R0, R12, RZ ;  /* 0x0000000c00037223 */ /* 0x000fc800000000ff */
[----:B------:R-:W-:-:S04]  /*0cc0*/  FFMA R8, R11, R3, R0 ;  /* 0x000000030b087223 */ /* 0x000fc80000000000 */
[----:B------:R-:W-:-:S04]  /*0cd0*/  FFMA R13, R12, R8, R3 ;  /* 0x000000080c0d7223 */ /* 0x000fc80000000003 */
[----:B------:R-:W-:-:S04]  /*0ce0*/  FFMA R8, R11, R13, R0 ;  /* 0x0000000d0b087223 */ /* 0x000fc80000000000 */
[----:B------:R-:W-:-:S05]  /*0cf0*/  FFMA R0, R12, R8, R13 ;  /* 0x000000080c007223 */ /* 0x000fca000000000d */
[----:B------:R-:W-:-:S04]  /*0d00*/  SHF.R.U32.HI R3, RZ, 0x17, R0 ;  /* 0x00000017ff037819 */ /* 0x000fc80000011600 */
[----:B------:R-:W-:-:S04]  /*0d10*/  LOP3.LUT R3, R3, 0xff, RZ, 0xc0, !PT ;  /* 0x000000ff03037812 */ /* 0x000fc800078ec0ff */
[----:B------:R-:W-:-:S05]  /*0d20*/  IADD3 R9, PT, PT, R3, R7, RZ ;  /* 0x0000000703097210 */ /* 0x000fca0007ffe0ff */
[----:B------:R-:W-:-:S05]  /*0d30*/  VIADD R3, R9, 0xffffffff ;  /* 0xffffffff09037836 */ /* 0x000fca0000000000 */
[----:B------:R-:W-:-:S13]  /*0d40*/  ISETP.GE.U32.AND P0, PT, R3, 0xfe, PT ;  /* 0x000000fe0300780c */ /* 0x000fda0003f06070 */
[----:B------:R-:W-:Y:S05]  /*0d50*/  @!P0 BRA `(.L_x_17) ;  /* 0x0000000000808947 */ /* 0x000fea0003800000 */
[----:B------:R-:W-:-:S13]  /*0d60*/  ISETP.GT.AND P0, PT, R9, 0xfe, PT ;  /* 0x000000fe0900780c */ /* 0x000fda0003f04270 */
[----:B------:R-:W-:Y:S05]  /*0d70*/  @P0 BRA `(.L_x_18) ;  /* 0x00000000006c0947 */ /* 0x000fea0003800000 */
[----:B------:R-:W-:-:S13]  /*0d80*/  ISETP.GE.AND P0, PT, R9, 0x1, PT ;  /* 0x000000010900780c */ /* 0x000fda0003f06270 */
[----:B------:R-:W-:Y:S05]  /*0d90*/  @P0 BRA `(.L_x_19) ;  /* 0x0000000000740947 */ /* 0x000fea0003800000 */
[----:B------:R-:W-:Y:S02]  /*0da0*/  ISETP.GE.AND P0, PT, R9, -0x18, PT ;  /* 0xffffffe80900780c */ /* 0x000fe40003f06270 */
[----:B------:R-:W-:-:S11]  /*0db0*/  LOP3.LUT R0, R0, 0x80000000, RZ, 0xc0, !PT ;  /* 0x8000000000007812 */ /* 0x000fd600078ec0ff */
[----:B------:R-:W-:Y:S05]  /*0dc0*/  @!P0 BRA `(.L_x_19) ;  /* 0x0000000000688947 */ /* 0x000fea0003800000 */
[CCC-:B------:R-:W-:Y:S01]  /*0dd0*/  FFMA.RZ R3, R12.reuse, R8.reuse, R13.reuse ;  /* 0x000000080c037223 */ /* 0x1c0fe2000000c00d */
[CCC-:B------:R-:W-:Y:S01]  /*0de0*/  FFMA.RM R6, R12.reuse, R8.reuse, R13.reuse ;  /* 0x000000080c067223 */ /* 0x1c0fe2000000400d */
[C---:B------:R-:W-:Y:S02]  /*0df0*/  ISETP.NE.AND P2, PT, R9.reuse, RZ, PT ;  /* 0x000000ff0900720c */ /* 0x040fe40003f45270 */
[----:B------:R-:W-:Y:S02]  /*0e00*/  ISETP.NE.AND P1, PT, R9, RZ, PT ;  /* 0x000000ff0900720c */ /* 0x000fe40003f25270 */
[----:B------:R-:W-:Y:S01]  /*0e10*/  LOP3.LUT R7, R3, 0x7fffff, RZ, 0xc0, !PT ;  /* 0x007fffff03077812 */ /* 0x000fe200078ec0ff */
[----:B------:R-:W-:Y:S01]  /*0e20*/  FFMA.RP R3, R12, R8, R13 ;  /* 0x000000080c037223 */ /* 0x000fe2000000800d */
[----:B------:R-:W-:Y:S01]  /*0e30*/  IADD3 R8, PT, PT, R9, 0x20, RZ ;  /* 0x0000002009087810 */ /* 0x000fe20007ffe0ff */
[----:B------:R-:W-:Y:S01]  /*0e40*/  IMAD.MOV R9, RZ, RZ, -R9 ;  /* 0x000000ffff097224 */ /* 0x000fe200078e0a09 */
[----:B------:R-:W-:-:S02]  /*0e50*/  LOP3.LUT R7, R7, 0x800000, RZ, 0xfc, !PT ;  /* 0x0080000007077812 */ /* 0x000fc400078efcff */
[----:B------:R-:W-:Y:S02]  /*0e60*/  FSETP.NEU.FTZ.AND P0, PT, R3, R6, PT ;  /* 0x000000060300720b */ /* 0x000fe40003f1d000 */
[----:B------:R-:W-:Y:S02]  /*0e70*/  SHF.L.U32 R8, R7, R8, RZ ;  /* 0x0000000807087219 */ /* 0x000fe400000006ff */
[----:B------:R-:W-:Y:S02]  /*0e80*/  SEL R6, R9, RZ, P2 ;  /* 0x000000ff09067207 */ /* 0x000fe40001000000 */
[----:B------:R-:W-:Y:S02]  /*0e90*/  ISETP.NE.AND P1, PT, R8, RZ, P1 ;  /* 0x000000ff0800720c */ /* 0x000fe40000f25270 */
[----:B------:R-:W-:Y:S02]  /*0ea0*/  SHF.R.U32.HI R6, RZ, R6, R7 ;  /* 0x00000006ff067219 */ /* 0x000fe40000011607 */
[----:B------:R-:W-:-:S02]  /*0eb0*/  PLOP3.LUT P0, PT, P0, P1, PT, 0xf8, 0x8f ;  /* 0x00000000008f781c */ /* 0x000fc40000703f70 */
[----:B------:R-:W-:Y:S02]  /*0ec0*/  SHF.R.U32.HI R8, RZ, 0x1, R6 ;  /* 0x00000001ff087819 */ /* 0x000fe40000011606 */
[----:B------:R-:W-:-:S04]  /*0ed0*/  SEL R3, RZ, 0x1, !P0 ;  /* 0x00000001ff037807 */ /* 0x000fc80004000000 */
[----:B------:R-:W-:-:S04]  /*0ee0*/  LOP3.LUT R3, R3, 0x1, R8, 0xf8, !PT ;  /* 0x0000000103037812 */ /* 0x000fc800078ef808 */
[----:B------:R-:W-:-:S04]  /*0ef0*/  LOP3.LUT R3, R3, R6, RZ, 0xc0, !PT ;  /* 0x0000000603037212 */ /* 0x000fc800078ec0ff */
[----:B------:R-:W-:-:S04]  /*0f00*/  IADD3 R3, PT, PT, R8, R3, RZ ;  /* 0x0000000308037210 */ /* 0x000fc80007ffe0ff */
[----:B------:R-:W-:Y:S01]  /*0f10*/  LOP3.LUT R0, R3, R0, RZ, 0xfc, !PT ;  /* 0x0000000003007212 */ /* 0x000fe200078efcff */
[----:B------:R-:W-:Y:S06]  /*0f20*/  BRA `(.L_x_19) ;  /* 0x0000000000107947 */ /* 0x000fec0003800000 */
.L_x_18:
[----:B------:R-:W-:-:S04]  /*0f30*/  LOP3.LUT R0, R0, 0x80000000, RZ, 0xc0, !PT ;  /* 0x8000000000007812 */ /* 0x000fc800078ec0ff */
[----:B------:R-:W-:Y:S01]  /*0f40*/  LOP3.LUT R0, R0, 0x7f800000, RZ, 0xfc, !PT ;  /* 0x7f80000000007812 */ /* 0x000fe200078efcff */
[----:B------:R-:W-:Y:S06]  /*0f50*/  BRA `(.L_x_19) ;  /* 0x0000000000047947 */ /* 0x000fec0003800000 */
.L_x_17:
[----:B------:R-:W-:-:S07]  /*0f60*/  IMAD R0, R7, 0x800000, R0 ;  /* 0x0080000007007824 */ /* 0x000fce00078e0200 */
.L_x_19:
[----:B------:R-:W-:Y:S05]  /*0f70*/  BSYNC.RECONVERGENT B2 ;  /* 0x0000000000027941 */ /* 0x000fea0003800200 */
.L_x_16:
[----:B------:R-:W-:Y:S05]  /*0f80*/  BRA `(.L_x_20) ;  /* 0x0000000000207947 */ /* 0x000fea0003800000 */
.L_x_15:
[----:B------:R-:W-:-:S04]  /*0f90*/  LOP3.LUT R0, R9, 0x80000000, R8, 0x48, !PT ;  /* 0x8000000009007812 */ /* 0x000fc800078e4808 */
[----:B------:R-:W-:Y:S01]  /*0fa0*/  LOP3.LUT R0, R0, 0x7f800000, RZ, 0xfc, !PT ;  /* 0x7f80000000007812 */ /* 0x000fe200078efcff */
[----:B------:R-:W-:Y:S06]  /*0fb0*/  BRA `(.L_x_20) ;  /* 0x0000000000147947 */ /* 0x000fec0003800000 */
.L_x_14:
[----:B------:R-:W-:Y:S01]  /*0fc0*/  LOP3.LUT R0, R9, 0x80000000, R8, 0x48, !PT ;  /* 0x8000000009007812 */ /* 0x000fe200078e4808 */
[----:B------:R-:W-:Y:S06]  /*0fd0*/  BRA `(.L_x_20) ;  /* 0x00000000000c7947 */ /* 0x000fec0003800000 */
.L_x_13:
[----:B------:R-:W0:Y:S01]  /*0fe0*/  MUFU.RSQ R0, -QNAN ;  /* 0xffc0000000007908 */ /* 0x000e220000001400 */
[----:B------:R-:W-:Y:S05]  /*0ff0*/  BRA `(.L_x_20) ;  /* 0x0000000000047947 */ /* 0x000fea0003800000 */
.L_x_12:
[----:B------:R-:W-:-:S07]  /*1000*/  FADD.FTZ R0, R0, R3 ;  /* 0x0000000300007221 */ /* 0x000fce0000010000 */
.L_x_20:
[----:B------:R-:W-:Y:S05]  /*1010*/  BSYNC.RECONVERGENT B1 ;  /* 0x0000000000017941 */ /* 0x000fea0003800200 */
.L_x_10:
[----:B------:R-:W-:-:S04]  /*1020*/  HFMA2 R3, -RZ, RZ, 0, 0 ;  /* 0x00000000ff037431 */ /* 0x000fc800000001ff */
[----:B0-----:R-:W-:Y:S05]  /*1030*/  RET.REL.NODEC R2 `(_Z7softmaxPfS_i) ;  /* 0xffffffec02f07950 */ /* 0x001fea0003c3ffff */
.L_x_21:
[----:B------:R-:W-:-:S00]  /*1040*/  BRA `(.L_x_21) ;  /* 0xfffffffc00fc7947 */ /* 0x000fc0000383ffff */
[----:B------:R-:W-:-:S00]  /*1050*/  NOP ;  /* 0x0000000000007918 */ /* 0x000fc00000000000 */
        /* <DEDUP_REMOVED lines=10> */
.L_x_73:


//--------------------- .text._Z4ReLUPfS_i        --------------------------
	.section	.text._Z4ReLUPfS_i,"ax",@progbits
	.align	128
        .global         _Z4ReLUPfS_i
        .type           _Z4ReLUPfS_i,@function
        .size           _Z4ReLUPfS_i,(.L_x_76 - _Z4ReLUPfS_i)
        .other          _Z4ReLUPfS_i,@"STO_CUDA_ENTRY STV_DEFAULT"
_Z4ReLUPfS_i:
.text._Z4ReLUPfS_i:
[----:B------:R-:W-:Y:S01]  /*0000*/  LDC R1, c[0x0][0x37c] ;  /* 0x0000df00ff017b82 */ /* 0x000fe20000000800 */
[----:B------:R-:W0:Y:S07]  /*0010*/  S2R R0, SR_TID.X ;  /* 0x0000000000007919 */ /* 0x000e2e0000002100 */
[----:B------:R-:W0:Y:S01]  /*0020*/  S2UR UR4, SR_CTAID.X ;  /* 0x00000000000479c3 */ /* 0x000e220000002500 */
[----:B------:R-:W1:Y:S07]  /*0030*/  LDCU UR5, c[0x0][0x390] ;  /* 0x00007200ff0577ac */ /* 0x000e6e0008000800 */
[----:B------:R-:W0:Y:S02]  /*0040*/  LDC R7, c[0x0][0x360] ;  /* 0x0000d800ff077b82 */ /* 0x000e240000000800 */
[----:B0-----:R-:W-:-:S05]  /*0050*/  IMAD R7, R7, UR4, R0 ;  /* 0x0000000407077c24 */ /* 0x001fca000f8e0200 */
[----:B-1----:R-:W-:-:S13]  /*0060*/  ISETP.GE.AND P0, PT, R7, UR5, PT ;  /* 0x0000000507007c0c */ /* 0x002fda000bf06270 */
[----:B------:R-:W-:Y:S05]  /*0070*/  @P0 EXIT ;  /* 0x000000000000094d */ /* 0x000fea0003800000 */
[----:B------:R-:W0:Y:S01]  /*0080*/  LDC.64 R2, c[0x0][0x380] ;  /* 0x0000e000ff027b82 */ /* 0x000e220000000a00 */
[----:B------:R-:W1:Y:S07]  /*0090*/  LDCU.64 UR4, c[0x0][0x358] ;  /* 0x00006b00ff0477ac */ /* 0x000e6e0008000a00 */
[----:B------:R-:W2:Y:S01]  /*00a0*/  LDC.64 R4, c[0x0][0x388] ;  /* 0x0000e200ff047b82 */ /* 0x000ea20000000a00 */
[----:B0-----:R-:W-:-:S06]  /*00b0*/  IMAD.WIDE R2, R7, 0x4, R2 ;  /* 0x0000000407027825 */ /* 0x001fcc00078e0202 */
[----:B-1----:R-:W3:Y:S01]  /*00c0*/  LDG.E R2, desc[UR4][R2.64] ;  /* 0x0000000402027981 */ /* 0x002ee2000c1e1900 */
[----:B--2---:R-:W-:Y:S01]  /*00d0*/  IMAD.WIDE R4, R7, 0x4, R4 ;  /* 0x0000000407047825 */ /* 0x004fe200078e0204 */
[----:B---3--:R-:W-:-:S05]  /*00e0*/  FMNMX R7, RZ, R2, !PT ;  /* 0x00000002ff077209 */ /* 0x008fca0007800000 */
[----:B------:R-:W-:Y:S01]  /*00f0*/  STG.E desc[UR4][R4.64], R7 ;  /* 0x0000000704007986 */ /* 0x000fe2000c101904 */
[----:B------:R-:W-:Y:S05]  /*0100*/  EXIT ;  /* 0x000000000000794d */ /* 0x000fea0003800000 */
.L_x_22:
        /* <DEDUP_REMOVED lines=15> */
.L_x_76:


//--------------------- .text._Z9padMatrixPfS_iiii --------------------------
	.section	.text._Z9padMatrixPfS_iiii,"ax",@progbits
	.align	128
        .global         _Z9padMatrixPfS_iiii
        .type           _Z9padMatrixPfS_iiii,@function
        .size           _Z9padMatrixPfS_iiii,(.L_x_77 - _Z9padMatrixPfS_iiii)
        .other          _Z9padMatrixPfS_iiii,@"STO_CUDA_ENTRY STV_DEFAULT"
_Z9padMatrixPfS_iiii:
.text._Z9padMatrixPfS_iiii:
[----:B------:R-:W-:Y:S01]  /*0000*/  LDC R1, c[0x0][0x37c] ;  /* 0x0000df00ff017b82 */ /* 0x000fe20000000800 */
[----:B------:R-:W0:Y:S07]  /*0010*/  S2R R5, SR_TID.Z ;  /* 0x0000000000057919 */ /* 0x000e2e0000002300 */
[----:B------:R-:W1:Y:S01]  /*0020*/  LDC R0, c[0x0][0x360] ;  /* 0x0000d800ff007b82 */ /* 0x000e620000000800 */
[----:B------:R-:W2:Y:S01]  /*0030*/  LDCU.64 UR8, c[0x0][0x390] ;  /* 0x00007200ff0877ac */ /* 0x000ea20008000a00 */
[----:B------:R-:W3:Y:S01]  /*0040*/  S2R R2, SR_TID.Y ;  /* 0x0000000000027919 */ /* 0x000ee20000002200 */
[----:B------:R-:W4:Y:S01]  /*0050*/  LDCU UR7, c[0x0][0x398] ;  /* 0x00007300ff0777ac */ /* 0x000f220008000800 */
[----:B------:R-:W1:Y:S04]  /*0060*/  S2R R3, SR_TID.X ;  /* 0x0000000000037919 */ /* 0x000e680000002100 */
[----:B------:R-:W3:Y:S08]  /*0070*/  LDC R7, c[0x0][0x364] ;  /* 0x0000d900ff077b82 */ /* 0x000ef00000000800 */
[----:B------:R-:W0:Y:S08]  /*0080*/  S2UR UR6, SR_CTAID.Z ;  /* 0x00000000000679c3 */ /* 0x000e300000002700 */
[----:B------:R-:W0:Y:S08]  /*0090*/  LDC R6, c[0x0][0x368] ;  /* 0x0000da00ff067b82 */ /* 0x000e300000000800 */
[----:B------:R-:W3:Y:S08]  /*00a0*/  S2UR UR5, SR_CTAID.Y ;  /* 0x00000000000579c3 */ /* 0x000ef00000002600 */
[----:B------:R-:W1:Y:S01]  /*00b0*/  S2UR UR4, SR_CTAID.X ;  /* 0x00000000000479c3 */ /* 0x000e620000002500 */
[----:B0-----:R-:W-:-:S05]  /*00c0*/  IMAD R6, R6, UR6, R5 ;  /* 0x0000000606067c24 */ /* 0x001fca000f8e0205 */
[----:B--2---:R-:W-:Y:S01]  /*00d0*/  ISETP.GE.AND P0, PT, R6, UR9, PT ;  /* 0x0000000906007c0c */ /* 0x004fe2000bf06270 */
[----:B---3--:R-:W-:-:S05]  /*00e0*/  IMAD R7, R7, UR5, R2 ;  /* 0x0000000507077c24 */ /* 0x008fca000f8e0202 */
[----:B------:R-:W-:Y:S01]  /*00f0*/  ISETP.GE.OR P0, PT, R7, UR8, P0 ;  /* 0x0000000807007c0c */ /* 0x000fe20008706670 */
[----:B-1----:R-:W-:-:S05]  /*0100*/  IMAD R0, R0, UR4, R3 ;  /* 0x0000000400007c24 */ /* 0x002fca000f8e0203 */
[----:B----4-:R-:W-:-:S13]  /*0110*/  ISETP.GE.OR P0, PT, R0, UR7, P0 ;  /* 0x0000000700007c0c */ /* 0x010fda0008706670 */
[----:B------:R-:W-:Y:S05]  /*0120*/  @P0 EXIT ;  /* 0x000000000000094d */ /* 0x000fea0003800000 */
[----:B------:R-:W0:Y:S01]  /*0130*/  LDC.64 R2, c[0x0][0x380] ;  /* 0x0000e000ff027b82 */ /* 0x000e220000000a00 */
[----:B------:R-:W1:Y:S01]  /*0140*/  LDCU.64 UR6, c[0x0][0x358] ;  /* 0x00006b00ff0677ac */ /* 0x000e620008000a00 */
[----:B------:R-:W-:Y:S01]  /*0150*/  IMAD R5, R0, UR8, R7 ;  /* 0x0000000800057c24 */ /* 0x000fe2000f8e0207 */
[----:B------:R-:W2:Y:S03]  /*0160*/  LDCU UR10, c[0x0][0x39c] ;  /* 0x00007380ff0a77ac */ /* 0x000ea60008000800 */
[----:B------:R-:W-:-:S04]  /*0170*/  IMAD R5, R5, UR9, R6 ;  /* 0x0000000905057c24 */ /* 0x000fc8000f8e0206 */
[----:B0-----:R-:W-:Y:S02]  /*0180*/  IMAD.WIDE R2, R5, 0x4, R2 ;  /* 0x0000000405027825 */ /* 0x001fe400078e0202 */
[----:B------:R-:W0:Y:S04]  /*0190*/  LDC.64 R4, c[0x0][0x388] ;  /* 0x0000e200ff047b82 */ /* 0x000e280000000a00 */
[----:B-1----:R-:W3:Y:S01]  /*01a0*/  LDG.E R3, desc[UR6][R2.64] ;  /* 0x0000000602037981 */ /* 0x002ee2000c1e1900 */
[----:B--2---:R-:W-:Y:S02]  /*01b0*/  ULEA UR4, UR10, UR8, 0x1 ;  /* 0x000000080a047291 */ /* 0x004fe4000f8e08ff */
[----:B------:R-:W-:Y:S01]  /*01c0*/  IADD3 R7, PT, PT, R7, UR10, RZ ;  /* 0x0000000a07077c10 */ /* 0x000fe2000fffe0ff */
[----:B------:R-:W-:-:S02]  /*01d0*/  ULEA UR5, UR10, UR9, 0x1 ;  /* 0x000000090a057291 */ /* 0x000fc4000f8e08ff */
[----:B------:R-:W-:Y:S02]  /*01e0*/  IADD3 R6, PT, PT, R6, UR10, RZ ;  /* 0x0000000a06067c10 */ /* 0x000fe4000fffe0ff */
[----:B------:R-:W-:-:S04]  /*01f0*/  IMAD R7, R0, UR4, R7 ;  /* 0x0000000400077c24 */ /* 0x000fc8000f8e0207 */
[----:B------:R-:W-:-:S04]  /*0200*/  IMAD R7, R7, UR5, R6 ;  /* 0x0000000507077c24 */ /* 0x000fc8000f8e0206 */
[----:B0-----:R-:W-:-:S05]  /*0210*/  IMAD.WIDE R4, R7, 0x4, R4 ;  /* 0x0000000407047825 */ /* 0x001fca00078e0204 */
[----:B---3--:R-:W-:Y:S01]  /*0220*/  STG.E desc[UR6][R4.64], R3 ;  /* 0x0000000304007986 */ /* 0x008fe2000c101906 */
[----:B------:R-:W-:Y:S05]  /*0230*/  EXIT ;  /* 0x000000000000794d */ /* 0x000fea0003800000 */
.L_x_23:
        /* <DEDUP_REMOVED lines=12> */
.L_x_77:


//--------------------- .text._Z4poolPfS_iiiiiiii --------------------------
	.section	.text._Z4poolPfS_iiiiiiii,"ax",@progbits
	.align	128
        .global         _Z4poolPfS_iiiiiiii
        .type           _Z4poolPfS_iiiiiiii,@function
        .size           _Z4poolPfS_iiiiiiii,(.L_x_74 - _Z4poolPfS_iiiiiiii)
        .other          _Z4poolPfS_iiiiiiii,@"STO_CUDA_ENTRY STV_DEFAULT"
_Z4poolPfS_iiiiiiii:
.text._Z4poolPfS_iiiiiiii:
[----:B------:R-:W-:Y:S01]  /*0000*/  LDC R1, c[0x0][0x37c] ;  /* 0x0000df00ff017b82 */ /* 0x000fe20000000800 */
[----:B------:R-:W0:Y:S07]  /*0010*/  S2R R7, SR_TID.Z ;  /* 0x0000000000077919 */ /* 0x000e2e0000002300 */
[----:B------:R-:W1:Y:S01]  /*0020*/  LDC R5, c[0x0][0x360] ;  /* 0x0000d800ff057b82 */ /* 0x000e620000000800 */
[----:B------:R-:W2:Y:S01]  /*0030*/  LDCU UR7, c[0x0][0x3a0] ;  /* 0x00007400ff0777ac */ /* 0x000ea20008000800 */
[----:B------:R-:W3:Y:S01]  /*0040*/  S2R R3, SR_TID.Y ;  /* 0x0000000000037919 */ /* 0x000ee20000002200 */
[----:B------:R-:W4:Y:S01]  /*0050*/  LDCU UR8, c[0x0][0x39c] ;  /* 0x00007380ff0877ac */ /* 0x000f220008000800 */
[----:B------:R-:W1:Y:S04]  /*0060*/  S2R R0, SR_TID.X ;  /* 0x0000000000007919 */ /* 0x000e680000002100 */
[----:B------:R-:W3:Y:S01]  /*0070*/  LDC R4, c[0x0][0x364] ;  /* 0x0000d900ff047b82 */ /* 0x000ee20000000800 */
[----:B------:R-:W5:Y:S07]  /*0080*/  LDCU UR9, c[0x0][0x390] ;  /* 0x00007200ff0977ac */ /* 0x000f6e0008000800 */
[----:B------:R-:W0:Y:S08]  /*0090*/  S2UR UR6, SR_CTAID.Z ;  /* 0x00000000000679c3 */ /* 0x000e300000002700 */
[----:B------:R-:W0:Y:S08]  /*00a0*/  LDC R2, c[0x0][0x368] ;  /* 0x0000da00ff027b82 */ /* 0x000e300000000800 */
[----:B------:R-:W3:Y:S08]  /*00b0*/  S2UR UR5, SR_CTAID.Y ;  /* 0x00000000000579c3 */ /* 0x000ef00000002600 */
[----:B------:R-:W1:Y:S01]  /*00c0*/  S2UR UR4, SR_CTAID.X ;  /* 0x00000000000479c3 */ /* 0x000e620000002500 */
[----:B0-----:R-:W-:-:S05]  /*00d0*/  IMAD R2, R2, UR6, R7 ;  /* 0x0000000602027c24 */ /* 0x001fca000f8e0207 */
[----:B--2---:R-:W-:Y:S01]  /*00e0*/  ISETP.GE.AND P0, PT, R2, UR7, PT ;  /* 0x0000000702007c0c */ /* 0x004fe2000bf06270 */
[----:B---3--:R-:W-:-:S05]  /*00f0*/  IMAD R4, R4, UR5, R3 ;  /* 0x0000000504047c24 */ /* 0x008fca000f8e0203 */
[----:B----4-:R-:W-:Y:S01]  /*0100*/  ISETP.GE.OR P0, PT, R4, UR8, P0 ;  /* 0x0000000804007c0c */ /* 0x010fe20008706670 */
[----:B-1----:R-:W-:-:S05]  /*0110*/  IMAD R5, R5, UR4, R0 ;  /* 0x0000000405057c24 */ /* 0x002fca000f8e0200 */
[----:B-----5:R-:W-:-:S13]  /*0120*/  ISETP.GE.OR P0, PT, R5, UR9, P0 ;  /* 0x0000000905007c0c */ /* 0x020fda0008706670 */
[----:B------:R-:W-:Y:S05]  /*0130*/  @P0 EXIT ;  /* 0x000000000000094d */ /* 0x000fea0003800000 */
[----:B------:R-:W0:Y:S01]  /*0140*/  LDCU UR4, c[0x0][0x3a8] ;  /* 0x00007500ff0477ac */ /* 0x000e220008000800 */
[----:B------:R-:W-:Y:S01]  /*0150*/  IMAD.MOV.U32 R0, RZ, RZ, RZ ;  /* 0x000000ffff007224 */ /* 0x000fe200078e00ff */
[----:B------:R-:W1:Y:S01]  /*0160*/  LDCU.64 UR8, c[0x0][0x358] ;  /* 0x00006b00ff0877ac */ /* 0x000e620008000a00 */
[----:B0-----:R-:W-:-:S09]  /*0170*/  UISETP.NE.AND UP0, UPT, UR4, URZ, UPT ;  /* 0x000000ff0400728c */ /* 0x001fd2000bf05270 */
[----:B-1----:R-:W-:Y:S05]  /*0180*/  BRA.U UP0, `(.L_x_24) ;  /* 0x0000000100287547 */ /* 0x002fea000b800000 */
[----:B------:R-:W0:Y:S01]  /*0190*/  LDCU UR5, c[0x0][0x394] ;  /* 0x00007280ff0577ac */ /* 0x000e220008000800 */
[----:B------:R-:W1:Y:S01]  /*01a0*/  LDC.64 R6, c[0x0][0x380] ;  /* 0x0000e000ff067b82 */ /* 0x000e620000000a00 */
[----:B------:R-:W2:Y:S01]  /*01b0*/  LDCU UR6, c[0x0][0x3ac] ;  /* 0x00007580ff0677ac */ /* 0x000ea20008000800 */
[----:B------:R-:W3:Y:S01]  /*01c0*/  LDCU UR7, c[0x0][0x398] ;  /* 0x00007300ff0777ac */ /* 0x000ee20008000800 */
[----:B0-----:R-:W-:Y:S02]  /*01d0*/  IMAD R3, R5, UR5, RZ ;  /* 0x0000000505037c24 */ /* 0x001fe4000f8e02ff */
[----:B--2---:R-:W-:Y:S02]  /*01e0*/  IMAD R0, R2, UR6, RZ ;  /* 0x0000000602007c24 */ /* 0x004fe4000f8e02ff */
[----:B------:R-:W-:-:S04]  /*01f0*/  IMAD R3, R4, UR6, R3 ;  /* 0x0000000604037c24 */ /* 0x000fc8000f8e0203 */
[----:B---3--:R-:W-:-:S04]  /*0200*/  IMAD R3, R3, UR7, R0 ;  /* 0x0000000703037c24 */ /* 0x008fc8000f8e0200 */
[----:B-1----:R-:W-:-:S05]  /*0210*/  IMAD.WIDE R6, R3, 0x4, R6 ;  /* 0x0000000403067825 */ /* 0x002fca00078e0206 */
[----:B------:R0:W5:Y:S02]  /*0220*/  LDG.E R0, desc[UR8][R6.64] ;  /* 0x0000000806007981 */ /* 0x000164000c1e1900 */
.L_x_24:
[----:B------:R-:W0:Y:S02]  /*0230*/  LDCU UR5, c[0x0][0x3a4] ;  /* 0x00007480ff0577ac */ /* 0x000e240008000800 */
[----:B0-----:R-:W-:-:S05]  /*0240*/  IMAD.U32 R7, RZ, RZ, UR5 ;  /* 0x00000005ff077e24 */ /* 0x001fca000f8e00ff */
[----:B------:R-:W-:-:S13]  /*0250*/  ISETP.GE.AND P0, PT, R7, 0x1, PT ;  /* 0x000000010700780c */ /* 0x000fda0003f06270 */
[----:B------:R-:W-:Y:S05]  /*0260*/  @!P0 BRA `(.L_x_25) ;  /* 0x0000000c007c8947 */ /* 0x000fea0003800000 */
[----:B------:R-:W0:Y:S01]  /*0270*/  LDCU UR5, c[0x0][0x394] ;  /* 0x00007280ff0577ac */ /* 0x000e220008000800 */
[----:B------:R-:W1:Y:S01]  /*0280*/  LDCU UR6, c[0x0][0x3ac] ;  /* 0x00007580ff0677ac */ /* 0x000e620008000800 */
[----:B------:R-:W-:Y:S01]  /*0290*/  UISETP.NE.AND UP1, UPT, UR4, 0x1, UPT ;  /* 0x000000010400788c */ /* 0x000fe2000bf25270 */
[----:B0-----:R-:W-:Y:S02]  /*02a0*/  IMAD R3, R5, UR5, RZ ;  /* 0x0000000505037c24 */ /* 0x001fe4000f8e02ff */
[----:B-1----:R-:W-:Y:S02]  /*02b0*/  IMAD R6, R2, UR6, RZ ;  /* 0x0000000602067c24 */ /* 0x002fe4000f8e02ff */
[----:B------:R-:W-:-:S04]  /*02c0*/  IMAD R3, R4, UR6, R3 ;  /* 0x0000000604037c24 */ /* 0x000fc8000f8e0203 */
[----:B------:R-:W-:Y:S05]  /*02d0*/  BRA.U !UP1, `(.L_x_26) ;  /* 0x0000000509a47547 */ /* 0x000fea000b800000 */
[----:B------:R-:W-:Y:S05]  /*02e0*/  BRA.U UP0, `(.L_x_25) ;  /* 0x0000000d005c7547 */ /* 0x000fea000b800000 */
[----:B------:R-:W0:Y:S01]  /*02f0*/  LDCU.64 UR6, c[0x0][0x380] ;  /* 0x00007000ff0677ac */ /* 0x000e220008000a00 */
[C---:B------:R-:W-:Y:S02]  /*0300*/  LOP3.LUT R16, R7.reuse, 0x7, RZ, 0xc0, !PT ;  /* 0x0000000707107812 */ /* 0x040fe400078ec0ff */
[C---:B------:R-:W-:Y:S01]  /*0310*/  LOP3.LUT R10, R7.reuse, 0x7ffffff0, RZ, 0xc0, !PT ;  /* 0x7ffffff0070a7812 */ /* 0x040fe200078ec0ff */
[----:B------:R-:W-:Y:S01]  /*0320*/  UMOV UR4, URZ ;  /* 0x000000ff00047c82 */ /* 0x000fe20008000000 */
[C---:B------:R-:W-:Y:S01]  /*0330*/  LOP3.LUT R17, R7.reuse, 0xf, RZ, 0xc0, !PT ;  /* 0x0000000f07117812 */ /* 0x040fe200078ec0ff */
[----:B------:R-:W-:Y:S01]  /*0340*/  VIADD R8, R16, 0xffffffff ;  /* 0xffffffff10087836 */ /* 0x000fe20000000000 */
[----:B------:R-:W-:Y:S02]  /*0350*/  LOP3.LUT R11, R7, 0x3, RZ, 0xc0, !PT ;  /* 0x00000003070b7812 */ /* 0x000fe400078ec0ff */
[----:B------:R-:W-:Y:S02]  /*0360*/  IADD3 R12, PT, PT, -R10, RZ, RZ ;  /* 0x000000ff0a0c7210 */ /* 0x000fe40007ffe1ff */
[----:B------:R-:W-:Y:S01]  /*0370*/  ISETP.GE.U32.AND P0, PT, R8, 0x3, PT ;  /* 0x000000030800780c */ /* 0x000fe20003f06070 */
[----:B0-----:R-:W-:-:S04]  /*0380*/  UIADD3 UR5, UP0, UPT, UR6, 0x20, URZ ;  /* 0x0000002006057890 */ /* 0x001fc8000ff1e0ff */
[----:B------:R-:W-:-:S12]  /*0390*/  UIADD3.X UR6, UPT, UPT, URZ, UR7, URZ, UP0, !UPT ;  /* 0x00000007ff067290 */ /* 0x000fd800087fe4ff */
.L_x_32:
[----:B------:R-:W0:Y:S01]  /*03a0*/  LDC R7, c[0x0][0x3a4] ;  /* 0x0000e900ff077b82 */ /* 0x000e220000000800 */
[----:B------:R-:W1:Y:S01]  /*03b0*/  LDCU UR7, c[0x0][0x398] ;  /* 0x00007300ff0777ac */ /* 0x000e620008000800 */
[----:B------:R-:W-:Y:S02]  /*03c0*/  VIADD R13, R3, UR4 ;  /* 0x00000004030d7c36 */ /* 0x000fe40008000000 */
[----:B------:R-:W-:Y:S02]  /*03d0*/  IMAD.MOV.U32 R14, RZ, RZ, RZ ;  /* 0x000000ffff0e7224 */ /* 0x000fe400078e00ff */
[----:B-1----:R-:W-:Y:S01]  /*03e0*/  IMAD R13, R13, UR7, R6 ;  /* 0x000000070d0d7c24 */ /* 0x002fe2000f8e0206 */
[----:B0-----:R-:W-:-:S13]  /*03f0*/  ISETP.GE.U32.AND P1, PT, R7, 0x10, PT ;  /* 0x000000100700780c */ /* 0x001fda0003f26070 */
[----:B------:R-:W-:Y:S05]  /*0400*/  @!P1 BRA `(.L_x_27) ;  /* 0x0000000000889947 */ /* 0x000fea0003800000 */
[----:B------:R-:W-:Y:S01]  /*0410*/  IMAD.MOV.U32 R15, RZ, RZ, R13 ;  /* 0x000000ffff0f7224 */ /* 0x000fe200078e000d */
[----:B------:R-:W-:-:S07]  /*0420*/  MOV R14, R12 ;  /* 0x0000000c000e7202 */ /* 0x000fce0000000f00 */
.L_x_28:
[----:B------:R-:W-:Y:S02]  /*0430*/  IMAD.U32 R8, RZ, RZ, UR5 ;  /* 0x00000005ff087e24 */ /* 0x000fe4000f8e00ff */
[----:B------:R-:W-:Y:S02]  /*0440*/  IMAD.U32 R9, RZ, RZ, UR6 ;  /* 0x00000006ff097e24 */ /* 0x000fe4000f8e00ff */
[----:B------:R-:W-:-:S05]  /*0450*/  IMAD.WIDE R8, R15, 0x4, R8 ;  /* 0x000000040f087825 */ /* 0x000fca00078e0208 */
[----:B------:R-:W2:Y:S04]  /*0460*/  LDG.E R23, desc[UR8][R8.64+-0x20] ;  /* 0xffffe00808177981 */ /* 0x000ea8000c1e1900 */
[----:B------:R-:W2:Y:S04]  /*0470*/  LDG.E R22, desc[UR8][R8.64+-0x1c] ;  /* 0xffffe40808167981 */ /* 0x000ea8000c1e1900 */
[----:B------:R-:W3:Y:S04]  /*0480*/  LDG.E R25, desc[UR8][R8.64+-0x18] ;  /* 0xffffe80808197981 */ /* 0x000ee8000c1e1900 */
[----:B------:R-:W3:Y:S04]  /*0490*/  LDG.E R24, desc[UR8][R8.64+-0x14] ;  /* 0xffffec0808187981 */ /* 0x000ee8000c1e1900 */
[----:B------:R-:W4:Y:S04]  /*04a0*/  LDG.E R20, desc[UR8][R8.64+-0x10] ;  /* 0xfffff00808147981 */ /* 0x000f28000c1e1900 */
[----:B------:R-:W4:Y:S04]  /*04b0*/  LDG.E R21, desc[UR8][R8.64+-0xc] ;  /* 0xfffff40808157981 */ /* 0x000f28000c1e1900 */
[----:B------:R-:W4:Y:S04]  /*04c0*/  LDG.E R18, desc[UR8][R8.64+-0x8] ;  /* 0xfffff80808127981 */ /* 0x000f28000c1e1900 */
[----:B------:R-:W4:Y:S04]  /*04d0*/  LDG.E R19, desc[UR8][R8.64+-0x4] ;  /* 0xfffffc0808137981 */ /* 0x000f28000c1e1900 */
[----:B------:R-:W4:Y:S01]  /*04e0*/  LDG.E R27, desc[UR8][R8.64+0x1c] ;  /* 0x00001c08081b7981 */ /* 0x000f22000c1e1900 */
[----:B--2--5:R-:W-:-:S03]  /*04f0*/  FMNMX3 R22, R0, R23, R22, !PT ;  /* 0x0000001700167276 */ /* 0x024fc60007800016 */
[----:B------:R-:W2:Y:S04]  /*0500*/  LDG.E R0, desc[UR8][R8.64] ;  /* 0x0000000808007981 */ /* 0x000ea8000c1e1900 */
[----:B------:R-:W2:Y:S01]  /*0510*/  LDG.E R23, desc[UR8][R8.64+0x4] ;  /* 0x0000040808177981 */ /* 0x000ea2000c1e1900 */
[----:B---3--:R-:W-:-:S03]  /*0520*/  FMNMX3 R24, R22, R25, R24, !PT ;  /* 0x0000001916187276 */ /* 0x008fc60007800018 */
[----:B------:R-:W3:Y:S04]  /*0530*/  LDG.E R25, desc[UR8][R8.64+0x8] ;  /* 0x0000080808197981 */ /* 0x000ee8000c1e1900 */
[----:B------:R-:W3:Y:S01]  /*0540*/  LDG.E R22, desc[UR8][R8.64+0xc] ;  /* 0x00000c0808167981 */ /* 0x000ee2000c1e1900 */
[----:B----4-:R-:W-:-:S03]  /*0550*/  FMNMX3 R26, R24, R20, R21, !PT ;  /* 0x00000014181a7276 */ /* 0x010fc60007800015 */
[----:B------:R-:W4:Y:S04]  /*0560*/  LDG.E R24, desc[UR8][R8.64+0x10] ;  /* 0x0000100808187981 */ /* 0x000f28000c1e1900 */
[----:B------:R-:W4:Y:S04]  /*0570*/  LDG.E R21, desc[UR8][R8.64+0x14] ;  /* 0x0000140808157981 */ /* 0x000f28000c1e1900 */
[----:B------:R-:W4:Y:S01]  /*0580*/  LDG.E R20, desc[UR8][R8.64+0x18] ;  /* 0x0000180808147981 */ /* 0x000f22000c1e1900 */
[----:B------:R-:W-:Y:S01]  /*0590*/  VIADD R14, R14, 0x10 ;  /* 0x000000100e0e7836 */ /* 0x000fe20000000000 */
[----:B------:R-:W-:-:S04]  /*05a0*/  FMNMX3 R18, R26, R18, R19, !PT ;  /* 0x000000121a127276 */ /* 0x000fc80007800013 */
[----:B------:R-:W-:Y:S02]  /*05b0*/  ISETP.NE.AND P1, PT, R14, RZ, PT ;  /* 0x000000ff0e00720c */ /* 0x000fe40003f25270 */
[----:B------:R-:W-:Y:S02]  /*05c0*/  IADD3 R15, PT, PT, R15, 0x10, RZ ;  /* 0x000000100f0f7810 */ /* 0x000fe40007ffe0ff */
[----:B--2---:R-:W-:-:S04]  /*05d0*/  FMNMX3 R0, R18, R0, R23, !PT ;  /* 0x0000000012007276 */ /* 0x004fc80007800017 */
[----:B---3--:R-:W-:-:S04]  /*05e0*/  FMNMX3 R0, R0, R25, R22, !PT ;  /* 0x0000001900007276 */ /* 0x008fc80007800016 */
[----:B----4-:R-:W-:-:S04]  /*05f0*/  FMNMX3 R21, R0, R24, R21, !PT ;  /* 0x0000001800157276 */ /* 0x010fc80007800015 */
[----:B------:R-:W-:Y:S01]  /*0600*/  FMNMX3 R0, R21, R20, R27, !PT ;  /* 0x0000001415007276 */ /* 0x000fe2000780001b */
[----:B------:R-:W-:Y:S06]  /*0610*/  @P1 BRA `(.L_x_28) ;  /* 0xfffffffc00841947 */ /* 0x000fec000383ffff */
[----:B------:R-:W-:-:S07]  /*0620*/  IMAD.MOV.U32 R14, RZ, RZ, R10 ;  /* 0x000000ffff0e7224 */ /* 0x000fce00078e000a */
.L_x_27:
[----:B------:R-:W-:-:S13]  /*0630*/  ISETP.NE.AND P1, PT, R17, RZ, PT ;  /* 0x000000ff1100720c */ /* 0x000fda0003f25270 */
[----:B------:R-:W-:Y:S05]  /*0640*/  @!P1 BRA `(.L_x_29) ;  /* 0x0000000000b89947 */ /* 0x000fea0003800000 */
[----:B------:R-:W-:Y:S01]  /*0650*/  VIADD R8, R17, 0xffffffff ;  /* 0xffffffff11087836 */ /* 0x000fe20000000000 */
[----:B------:R-:W-:-:S04]  /*0660*/  ISETP.NE.AND P2, PT, R16, RZ, PT ;  /* 0x000000ff1000720c */ /* 0x000fc80003f45270 */
[----:B------:R-:W-:-:S13]  /*0670*/  ISETP.GE.U32.AND P1, PT, R8, 0x7, PT ;  /* 0x000000070800780c */ /* 0x000fda0003f26070 */
[----:B------:R-:W-:Y:S05]  /*0680*/  @!P1 BRA `(.L_x_30) ;  /* 0x0000000000409947 */ /* 0x000fea0003800000 */
[----:B------:R-:W0:Y:S01]  /*0690*/  LDC.64 R8, c[0x0][0x380] ;  /* 0x0000e000ff087b82 */ /* 0x000e220000000a00 */
[----:B------:R-:W-:-:S04]  /*06a0*/  IMAD.IADD R15, R13, 0x1, R14 ;  /* 0x000000010d0f7824 */ /* 0x000fc800078e020e */
[----:B0-----:R-:W-:-:S05]  /*06b0*/  IMAD.WIDE R8, R15, 0x4, R8 ;  /* 0x000000040f087825 */ /* 0x001fca00078e0208 */
[----:B------:R-:W2:Y:S04]  /*06c0*/  LDG.E R15, desc[UR8][R8.64] ;  /* 0x00000008080f7981 */ /* 0x000ea8000c1e1900 */
[----:B------:R-:W2:Y:S04]  /*06d0*/  LDG.E R18, desc[UR8][R8.64+0x4] ;  /* 0x0000040808127981 */ /* 0x000ea8000c1e1900 */
[----:B------:R-:W3:Y:S04]  /*06e0*/  LDG.E R20, desc[UR8][R8.64+0x8] ;  /* 0x0000080808147981 */ /* 0x000ee8000c1e1900 */
[----:B------:R-:W3:Y:S04]  /*06f0*/  LDG.E R19, desc[UR8][R8.64+0xc] ;  /* 0x00000c0808137981 */ /* 0x000ee8000c1e1900 */
[----:B------:R-:W4:Y:S04]  /*0700*/  LDG.E R22, desc[UR8][R8.64+0x10] ;  /* 0x0000100808167981 */ /* 0x000f28000c1e1900 */
[----:B------:R-:W4:Y:S04]  /*0710*/  LDG.E R21, desc[UR8][R8.64+0x14] ;  /* 0x0000140808157981 */ /* 0x000f28000c1e1900 */
[----:B------:R-:W4:Y:S04]  /*0720*/  LDG.E R24, desc[UR8][R8.64+0x18] ;  /* 0x0000180808187981 */ /* 0x000f28000c1e1900 */
[----:B------:R-:W4:Y:S01]  /*0730*/  LDG.E R23, desc[UR8][R8.64+0x1c] ;  /* 0x00001c0808177981 */ /* 0x000f22000c1e1900 */
[----:B------:R-:W-:-:S02]  /*0740*/  IADD3 R14, PT, PT, R14, 0x8, RZ ;  /* 0x000000080e0e7810 */ /* 0x000fc40007ffe0ff */
[----:B--2--5:R-:W-:-:S04]  /*0750*/  FMNMX3 R15, R0, R15, R18, !PT ;  /* 0x0000000f000f7276 */ /* 0x024fc80007800012 */
[----:B---3--:R-:W-:-:S04]  /*0760*/  FMNMX3 R15, R15, R20, R19, !PT ;  /* 0x000000140f0f7276 */ /* 0x008fc80007800013 */
[----:B----4-:R-:W-:-:S04]  /*0770*/  FMNMX3 R15, R15, R22, R21, !PT ;  /* 0x000000160f0f7276 */ /* 0x010fc80007800015 */
[----:B------:R-:W-:-:S07]  /*0780*/  FMNMX3 R0, R15, R24, R23, !PT ;  /* 0x000000180f007276 */ /* 0x000fce0007800017 */
.L_x_30:
[----:B------:R-:W-:Y:S05]  /*0790*/  @!P2 BRA `(.L_x_29) ;  /* 0x000000000064a947 */ /* 0x000fea0003800000 */
[----:B------:R-:W-:Y:S01]  /*07a0*/  ISETP.NE.AND P1, PT, R11, RZ, PT ;  /* 0x000000ff0b00720c */ /* 0x000fe20003f25270 */
[----:B------:R-:W-:-:S12]  /*07b0*/  @!P0 BRA `(.L_x_31) ;  /* 0x0000000000288947 */ /* 0x000fd80003800000 */
[----:B------:R-:W0:Y:S01]  /*07c0*/  LDC.64 R8, c[0x0][0x380] ;  /* 0x0000e000ff087b82 */ /* 0x000e220000000a00 */
[----:B------:R-:W-:-:S04]  /*07d0*/  IMAD.IADD R15, R13, 0x1, R14 ;  /* 0x000000010d0f7824 */ /* 0x000fc800078e020e */
[----:B0-----:R-:W-:-:S05]  /*07e0*/  IMAD.WIDE R8, R15, 0x4, R8 ;  /* 0x000000040f087825 */ /* 0x001fca00078e0208 */
[----:B------:R-:W2:Y:S04]  /*07f0*/  LDG.E R15, desc[UR8][R8.64] ;  /* 0x00000008080f7981 */ /* 0x000ea8000c1e1900 */
[----:B------:R-:W2:Y:S04]  /*0800*/  LDG.E R18, desc[UR8][R8.64+0x4] ;  /* 0x0000040808127981 */ /* 0x000ea8000c1e1900 */
[----:B------:R-:W3:Y:S04]  /*0810*/  LDG.E R19, desc[UR8][R8.64+0x8] ;  /* 0x0000080808137981 */ /* 0x000ee8000c1e1900 */
[----:B------:R-:W3:Y:S01]  /*0820*/  LDG.E R20, desc[UR8][R8.64+0xc] ;  /* 0x00000c0808147981 */ /* 0x000ee2000c1e1900 */
[----:B------:R-:W-:Y:S01]  /*0830*/  VIADD R14, R14, 0x4 ;  /* 0x000000040e0e7836 */ /* 0x000fe20000000000 */
[----:B--2--5:R-:W-:-:S04]  /*0840*/  FMNMX3 R0, R0, R15, R18, !PT ;  /* 0x0000000f00007276 */ /* 0x024fc80007800012 */
[----:B---3--:R-:W-:-:S07]  /*0850*/  FMNMX3 R0, R0, R19, R20, !PT ;  /* 0x0000001300007276 */ /* 0x008fce0007800014 */
.L_x_31:
[----:B------:R-:W-:Y:S05]  /*0860*/  @!P1 BRA `(.L_x_29) ;  /* 0x0000000000309947 */ /* 0x000fea0003800000 */
[----:B------:R-:W0:Y:S01]  /*0870*/  LDC.64 R8, c[0x0][0x380] ;  /* 0x0000e000ff087b82 */ /* 0x000e220000000a00 */
[----:B------:R-:W-:-:S05]  /*0880*/  IADD3 R13, PT, PT, R13, R14, RZ ;  /* 0x0000000e0d0d7210 */ /* 0x000fca0007ffe0ff */
[----:B0-----:R-:W-:-:S05]  /*0890*/  IMAD.WIDE R8, R13, 0x4, R8 ;  /* 0x000000040d087825 */ /* 0x001fca00078e0208 */
[----:B------:R-:W2:Y:S01]  /*08a0*/  LDG.E R13, desc[UR8][R8.64] ;  /* 0x00000008080d7981 */ /* 0x000ea2000c1e1900 */
[----:B------:R-:W-:Y:S02]  /*08b0*/  ISETP.NE.AND P1, PT, R11, 0x1, PT ;  /* 0x000000010b00780c */ /* 0x000fe40003f25270 */
[----:B--2--5:R-:W-:-:S11]  /*08c0*/  FMNMX R0, R0, R13, !PT ;  /* 0x0000000d00007209 */ /* 0x024fd60007800000 */
[----:B------:R-:W-:Y:S05]  /*08d0*/  @!P1 BRA `(.L_x_29) ;  /* 0x0000000000149947 */ /* 0x000fea0003800000 */
[----:B------:R-:W-:Y:S01]  /*08e0*/  ISETP.NE.AND P1, PT, R11, 0x2, PT ;  /* 0x000000020b00780c */ /* 0x000fe20003f25270 */
[----:B------:R-:W2:-:S12]  /*08f0*/  LDG.E R13, desc[UR8][R8.64+0x4] ;  /* 0x00000408080d7981 */ /* 0x000e98000c1e1900 */
[----:B------:R-:W3:Y:S01]  /*0900*/  @P1 LDG.E R15, desc[UR8][R8.64+0x8] ;  /* 0x00000808080f1981 */ /* 0x000ee2000c1e1900 */
[----:B--2---:R-:W-:-:S04]  /*0910*/  FMNMX R0, R0, R13, !PT ;  /* 0x0000000d00007209 */ /* 0x004fc80007800000 */
[----:B---3--:R-:W-:-:S07]  /*0920*/  @P1 FMNMX R0, R0, R15, !PT ;  /* 0x0000000f00001209 */ /* 0x008fce0007800000 */
.L_x_29:
[----:B------:R-:W-:-:S06]  /*0930*/  UIADD3 UR4, UPT, UPT, UR4, 0x1, URZ ;  /* 0x0000000104047890 */ /* 0x000fcc000fffe0ff */
[----:B------:R-:W-:-:S13]  /*0940*/  ISETP.NE.AND P1, PT, R7, UR4, PT ;  /* 0x0000000407007c0c */ /* 0x000fda000bf25270 */
[----:B------:R-:W-:Y:S05]  /*0950*/  @!P1 BRA `(.L_x_25) ;  /* 0x0000000400c09947 */ /* 0x000fea0003800000 */
[----:B------:R-:W-:Y:S05]  /*0960*/  BRA `(.L_x_32) ;  /* 0xfffffff8008c7947 */ /* 0x000fea000383ffff */
.L_x_26:
[C---:B------:R-:W-:Y:S01]  /*0970*/  LOP3.LUT R25, R7.reuse, 0xf, RZ, 0xc0, !PT ;  /* 0x0000000f07197812 */ /* 0x040fe200078ec0ff */
[----:B------:R-:W-:Y:S01]  /*0980*/  UMOV UR4, URZ ;  /* 0x000000ff00047c82 */ /* 0x000fe20008000000 */
[C---:B------:R-:W-:Y:S02]  /*0990*/  LOP3.LUT R26, R7.reuse, 0x7, RZ, 0xc0, !PT ;  /* 0x00000007071a7812 */ /* 0x040fe400078ec0ff */
[----:B------:R-:W-:Y:S01]  /*09a0*/  LOP3.LUT R11, R7, 0x7ffffff0, RZ, 0xc0, !PT ;  /* 0x7ffffff0070b7812 */ /* 0x000fe200078ec0ff */
[----:B------:R-:W-:Y:S01]  /*09b0*/  VIADD R8, R25, 0xffffffff ;  /* 0xffffffff19087836 */ /* 0x000fe20000000000 */
[----:B------:R-:W-:Y:S01]  /*09c0*/  LOP3.LUT R12, R7, 0x3, RZ, 0xc0, !PT ;  /* 0x00000003070c7812 */ /* 0x000fe200078ec0ff */
[----:B------:R-:W-:-:S03]  /*09d0*/  VIADD R9, R26, 0xffffffff ;  /* 0xffffffff1a097836 */ /* 0x000fc60000000000 */
[----:B------:R-:W-:Y:S02]  /*09e0*/  ISETP.GE.U32.AND P1, PT, R8, 0x7, PT ;  /* 0x000000070800780c */ /* 0x000fe40003f26070 */
[----:B------:R-:W-:-:S13]  /*09f0*/  ISETP.GE.U32.AND P2, PT, R9, 0x3, PT ;  /* 0x000000030900780c */ /* 0x000fda0003f46070 */
.L_x_38:
[----:B------:R-:W0:Y:S01]  /*0a00*/  LDC R7, c[0x0][0x3a4] ;  /* 0x0000e900ff077b82 */ /* 0x000e220000000800 */
[----:B------:R-:W1:Y:S01]  /*0a10*/  LDCU UR5, c[0x0][0x398] ;  /* 0x00007300ff0577ac */ /* 0x000e620008000800 */
[----:B------:R-:W-:Y:S01]  /*0a20*/  IADD3 R9, PT, PT, R3, UR4, RZ ;  /* 0x0000000403097c10 */ /* 0x000fe2000fffe0ff */
[----:B------:R-:W-:Y:S01]  /*0a30*/  IMAD.MOV.U32 R13, RZ, RZ, RZ ;  /* 0x000000ffff0d7224 */ /* 0x000fe200078e00ff */
[----:B------:R-:W-:-:S03]  /*0a40*/  UIADD3 UR4, UPT, UPT, UR4, 0x1, URZ ;  /* 0x0000000104047890 */ /* 0x000fc6000fffe0ff */
[----:B-1----:R-:W-:Y:S01]  /*0a50*/  IMAD R10, R9, UR5, R6 ;  /* 0x00000005090a7c24 */ /* 0x002fe2000f8e0206 */
[C---:B0-----:R-:W-:Y:S02]  /*0a60*/  ISETP.GE.U32.AND P3, PT, R7.reuse, 0x10, PT ;  /* 0x000000100700780c */ /* 0x041fe40003f66070 */
[----:B------:R-:W-:-:S11]  /*0a70*/  ISETP.NE.AND P0, PT, R7, UR4, PT ;  /* 0x0000000407007c0c */ /* 0x000fd6000bf05270 */
[----:B------:R-:W-:Y:S05]  /*0a80*/  @!P3 BRA `(.L_x_33) ;  /* 0x0000000000a0b947 */ /* 0x000fea0003800000 */
[----:B------:R-:W-:-:S05]  /*0a90*/  UMOV UR5, URZ ;  /* 0x000000ff00057c82 */ /* 0x000fca0008000000 */
.L_x_34:
[----:B------:R-:W0:Y:S01]  /*0aa0*/  LDC.64 R8, c[0x0][0x380] ;  /* 0x0000e000ff087b82 */ /* 0x000e220000000a00 */
[----:B------:R-:W-:-:S04]  /*0ab0*/  VIADD R13, R10, UR5 ;  /* 0x000000050a0d7c36 */ /* 0x000fc80008000000 */
[----:B0-----:R-:W-:-:S05]  /*0ac0*/  IMAD.WIDE R8, R13, 0x4, R8 ;  /* 0x000000040d087825 */ /* 0x001fca00078e0208 */
[----:B------:R-:W2:Y:S04]  /*0ad0*/  LDG.E R23, desc[UR8][R8.64] ;  /* 0x0000000808177981 */ /* 0x000ea8000c1e1900 */
[----:B------:R-:W3:Y:S04]  /*0ae0*/  LDG.E R24, desc[UR8][R8.64+0x4] ;  /* 0x0000040808187981 */ /* 0x000ee8000c1e1900 */
[----:B------:R-:W4:Y:S04]  /*0af0*/  LDG.E R22, desc[UR8][R8.64+0x8] ;  /* 0x0000080808167981 */ /* 0x000f28000c1e1900 */
        /* <DEDUP_REMOVED lines=8> */
[----:B------:R-:W4:Y:S01]  /*0b80*/  LDG.E R14, desc[UR8][R8.64+0x2c] ;  /* 0x00002c08080e7981 */ /* 0x000f22000c1e1900 */
[----:B--2--5:R-:W-:-:S03]  /*0b90*/  FADD R23, R23, R0 ;  /* 0x0000000017177221 */ /* 0x024fc60000000000 */
[----:B------:R-:W2:Y:S01]  /*0ba0*/  LDG.E R0, desc[UR8][R8.64+0x30] ;  /* 0x0000300808007981 */ /* 0x000ea2000c1e1900 */
[----:B---3--:R-:W-:-:S03]  /*0bb0*/  FADD R27, R23, R24 ;  /* 0x00000018171b7221 */ /* 0x008fc60000000000 */
[----:B------:R-:W3:Y:S01]  /*0bc0*/  LDG.E R23, desc[UR8][R8.64+0x34] ;  /* 0x0000340808177981 */ /* 0x000ee2000c1e1900 */
[----:B----4-:R-:W-:-:S03]  /*0bd0*/  FADD R28, R27, R22 ;  /* 0x000000161b1c7221 */ /* 0x010fc60000000000 */
[----:B------:R-:W4:Y:S04]  /*0be0*/  LDG.E R22, desc[UR8][R8.64+0x38] ;  /* 0x0000380808167981 */ /* 0x000f28000c1e1900 */
[----:B------:R-:W4:Y:S01]  /*0bf0*/  LDG.E R24, desc[UR8][R8.64+0x3c] ;  /* 0x00003c0808187981 */ /* 0x000f22000c1e1900 */
[----:B------:R-:W-:Y:S01]  /*0c00*/  FADD R28, R28, R13 ;  /* 0x0000000d1c1c7221 */ /* 0x000fe20000000000 */
[----:B------:R-:W-:-:S03]  /*0c10*/  UIADD3 UR5, UPT, UPT, UR5, 0x10, URZ ;  /* 0x0000001005057890 */ /* 0x000fc6000fffe0ff */
[----:B------:R-:W-:-:S03]  /*0c20*/  FADD R21, R28, R21 ;  /* 0x000000151c157221 */ /* 0x000fc60000000000 */
[----:B------:R-:W-:Y:S01]  /*0c30*/  ISETP.NE.AND P3, PT, R11, UR5, PT ;  /* 0x000000050b007c0c */ /* 0x000fe2000bf65270 */
[----:B------:R-:W-:-:S04]  /*0c40*/  FADD R20, R21, R20 ;  /* 0x0000001415147221 */ /* 0x000fc80000000000 */
[----:B------:R-:W-:-:S04]  /*0c50*/  FADD R19, R20, R19 ;  /* 0x0000001314137221 */ /* 0x000fc80000000000 */
[----:B------:R-:W-:-:S04]  /*0c60*/  FADD R18, R19, R18 ;  /* 0x0000001213127221 */ /* 0x000fc80000000000 */
[----:B------:R-:W-:-:S04]  /*0c70*/  FADD R17, R18, R17 ;  /* 0x0000001112117221 */ /* 0x000fc80000000000 */
[----:B------:R-:W-:-:S04]  /*0c80*/  FADD R16, R17, R16 ;  /* 0x0000001011107221 */ /* 0x000fc80000000000 */
[----:B------:R-:W-:-:S04]  /*0c90*/  FADD R15, R16, R15 ;  /* 0x0000000f100f7221 */ /* 0x000fc80000000000 */
[----:B------:R-:W-:-:S04]  /*0ca0*/  FADD R15, R15, R14 ;  /* 0x0000000e0f0f7221 */ /* 0x000fc80000000000 */
[----:B--2---:R-:W-:-:S04]  /*0cb0*/  FADD R0, R15, R0 ;  /* 0x000000000f007221 */ /* 0x004fc80000000000 */
[----:B---3--:R-:W-:-:S04]  /*0cc0*/  FADD R23, R0, R23 ;  /* 0x0000001700177221 */ /* 0x008fc80000000000 */
[----:B----4-:R-:W-:-:S04]  /*0cd0*/  FADD R23, R23, R22 ;  /* 0x0000001617177221 */ /* 0x010fc80000000000 */
[----:B------:R-:W-:Y:S01]  /*0ce0*/  FADD R0, R23, R24 ;  /* 0x0000001817007221 */ /* 0x000fe20000000000 */
[----:B------:R-:W-:Y:S06]  /*0cf0*/  @P3 BRA `(.L_x_34) ;  /* 0xfffffffc00683947 */ /* 0x000fec000383ffff */
[----:B------:R-:W-:-:S07]  /*0d00*/  MOV R13, R11 ;  /* 0x0000000b000d7202 */ /* 0x000fce0000000f00 */
.L_x_33:
[----:B------:R-:W-:-:S13]  /*0d10*/  ISETP.NE.AND P3, PT, R25, RZ, PT ;  /* 0x000000ff1900720c */ /* 0x000fda0003f65270 */
[----:B------:R-:W-:Y:S05]  /*0d20*/  @!P3 BRA `(.L_x_35) ;  /* 0x0000000000c8b947 */ /* 0x000fea0003800000 */
[----:B------:R-:W-:Y:S01]  /*0d30*/  ISETP.NE.AND P3, PT, R26, RZ, PT ;  /* 0x000000ff1a00720c */ /* 0x000fe20003f65270 */
[----:B------:R-:W-:-:S12]  /*0d40*/  @!P1 BRA `(.L_x_36) ;  /* 0x0000000000509947 */ /* 0x000fd80003800000 */
[----:B------:R-:W0:Y:S01]  /*0d50*/  LDC.64 R8, c[0x0][0x380] ;  /* 0x0000e000ff087b82 */ /* 0x000e220000000a00 */
[----:B------:R-:W-:-:S04]  /*0d60*/  IMAD.IADD R15, R10, 0x1, R13 ;  /* 0x000000010a0f7824 */ /* 0x000fc800078e020d */
        /* <DEDUP_REMOVED lines=8> */
[----:B------:R-:W4:Y:S01]  /*0df0*/  LDG.E R29, desc[UR8][R8.64+0x1c] ;  /* 0x00001c08081d7981 */ /* 0x000f22000c1e1900 */
[----:B------:R-:W-:-:S02]  /*0e00*/  VIADD R13, R13, 0x8 ;  /* 0x000000080d0d7836 */ /* 0x000fc40000000000 */
[----:B--2--5:R-:W-:-:S04]  /*0e10*/  FADD R15, R0, R15 ;  /* 0x0000000f000f7221 */ /* 0x024fc80000000000 */
[----:B---3--:R-:W-:-:S04]  /*0e20*/  FADD R14, R15, R14 ;  /* 0x0000000e0f0e7221 */ /* 0x008fc80000000000 */
[----:B----4-:R-:W-:-:S04]  /*0e30*/  FADD R14, R14, R17 ;  /* 0x000000110e0e7221 */ /* 0x010fc80000000000 */
[----:B------:R-:W-:-:S04]  /*0e40*/  FADD R14, R14, R19 ;  /* 0x000000130e0e7221 */ /* 0x000fc80000000000 */
[----:B------:R-:W-:-:S04]  /*0e50*/  FADD R14, R14, R21 ;  /* 0x000000150e0e7221 */ /* 0x000fc80000000000 */
[----:B------:R-:W-:-:S04]  /*0e60*/  FADD R14, R14, R23 ;  /* 0x000000170e0e7221 */ /* 0x000fc80000000000 */
[----:B------:R-:W-:-:S04]  /*0e70*/  FADD R14, R14, R27 ;  /* 0x0000001b0e0e7221 */ /* 0x000fc80000000000 */
[----:B------:R-:W-:-:S07]  /*0e80*/  FADD R0, R14, R29 ;  /* 0x0000001d0e007221 */ /* 0x000fce0000000000 */
.L_x_36:
[----:B------:R-:W-:Y:S05]  /*0e90*/  @!P3 BRA `(.L_x_35) ;  /* 0x00000000006cb947 */ /* 0x000fea0003800000 */
[----:B------:R-:W-:Y:S01]  /*0ea0*/  ISETP.NE.AND P3, PT, R12, RZ, PT ;  /* 0x000000ff0c00720c */ /* 0x000fe20003f65270 */
[----:B------:R-:W-:-:S12]  /*0eb0*/  @!P2 BRA `(.L_x_37) ;  /* 0x000000000030a947 */ /* 0x000fd80003800000 */
[----:B------:R-:W0:Y:S01]  /*0ec0*/  LDC.64 R8, c[0x0][0x380] ;  /* 0x0000e000ff087b82 */ /* 0x000e220000000a00 */
[----:B------:R-:W-:-:S05]  /*0ed0*/  IADD3 R15, PT, PT, R10, R13, RZ ;  /* 0x0000000d0a0f7210 */ /* 0x000fca0007ffe0ff */
[----:B0-----:R-:W-:-:S05]  /*0ee0*/  IMAD.WIDE R8, R15, 0x4, R8 ;  /* 0x000000040f087825 */ /* 0x001fca00078e0208 */
[----:B------:R-:W2:Y:S04]  /*0ef0*/  LDG.E R15, desc[UR8][R8.64] ;  /* 0x00000008080f7981 */ /* 0x000ea8000c1e1900 */
[----:B------:R-:W3:Y:S04]  /*0f00*/  LDG.E R14, desc[UR8][R8.64+0x4] ;  /* 0x00000408080e7981 */ /* 0x000ee8000c1e1900 */
[----:B------:R-:W4:Y:S04]  /*0f10*/  LDG.E R17, desc[UR8][R8.64+0x8] ;  /* 0x0000080808117981 */ /* 0x000f28000c1e1900 */
[----:B------:R-:W4:Y:S01]  /*0f20*/  LDG.E R19, desc[UR8][R8.64+0xc] ;  /* 0x00000c0808137981 */ /* 0x000f22000c1e1900 */
[----:B------:R-:W-:-:S02]  /*0f30*/  VIADD R13, R13, 0x4 ;  /* 0x000000040d0d7836 */ /* 0x000fc40000000000 */
[----:B--2--5:R-:W-:-:S04]  /*0f40*/  FADD R15, R0, R15 ;  /* 0x0000000f000f7221 */ /* 0x024fc80000000000 */
[----:B---3--:R-:W-:-:S04]  /*0f50*/  FADD R14, R15, R14 ;  /* 0x0000000e0f0e7221 */ /* 0x008fc80000000000 */
[----:B----4-:R-:W-:-:S04]  /*0f60*/  FADD R14, R14, R17 ;  /* 0x000000110e0e7221 */ /* 0x010fc80000000000 */
[----:B------:R-:W-:-:S07]  /*0f70*/  FADD R0, R14, R19 ;  /* 0x000000130e007221 */ /* 0x000fce0000000000 */
.L_x_37:
[----:B------:R-:W-:Y:S05]  /*0f80*/  @!P3 BRA `(.L_x_35) ;  /* 0x000000000030b947 */ /* 0x000fea0003800000 */
[----:B------:R-:W0:Y:S01]  /*0f90*/  LDC.64 R8, c[0x0][0x380] ;  /* 0x0000e000ff087b82 */ /* 0x000e220000000a00 */
[----:B------:R-:W-:-:S04]  /*0fa0*/  IMAD.IADD R13, R10, 0x1, R13 ;  /* 0x000000010a0d7824 */ /* 0x000fc800078e020d */
[----:B0-----:R-:W-:-:S05]  /*0fb0*/  IMAD.WIDE R8, R13, 0x4, R8 ;  /* 0x000000040d087825 */ /* 0x001fca00078e0208 */
[----:B------:R-:W2:Y:S01]  /*0fc0*/  LDG.E R13, desc[UR8][R8.64] ;  /* 0x00000008080d7981 */ /* 0x000ea2000c1e1900 */
[----:B------:R-:W-:Y:S01]  /*0fd0*/  ISETP.NE.AND P3, PT, R12, 0x1, PT ;  /* 0x000000010c00780c */ /* 0x000fe20003f65270 */
[----:B--2--5:R-:W-:-:S12]  /*0fe0*/  FADD R0, R0, R13 ;  /* 0x0000000d00007221 */ /* 0x024fd80000000000 */
[----:B------:R-:W-:Y:S05]  /*0ff0*/  @!P3 BRA `(.L_x_35) ;  /* 0x000000000014b947 */ /* 0x000fea0003800000 */
[----:B------:R-:W-:Y:S01]  /*1000*/  ISETP.NE.AND P3, PT, R12, 0x2, PT ;  /* 0x000000020c00780c */ /* 0x000fe20003f65270 */
[----:B------:R-:W2:-:S12]  /*1010*/  LDG.E R13, desc[UR8][R8.64+0x4] ;  /* 0x00000408080d7981 */ /* 0x000e98000c1e1900 */
[----:B------:R-:W3:Y:S01]  /*1020*/  @P3 LDG.E R15, desc[UR8][R8.64+0x8] ;  /* 0x00000808080f3981 */ /* 0x000ee2000c1e1900 */
[----:B--2---:R-:W-:-:S04]  /*1030*/  FADD R0, R0, R13 ;  /* 0x0000000d00007221 */ /* 0x004fc80000000000 */
[----:B---3--:R-:W-:-:S07]  /*1040*/  @P3 FADD R0, R0, R15 ;  /* 0x0000000f00003221 */ /* 0x008fce0000000000 */
.L_x_35:
[----:B------:R-:W-:Y:S05]  /*1050*/  @P0 BRA `(.L_x_38) ;  /* 0xfffffff800680947 */ /* 0x000fea000383ffff */
.L_x_25:
[----:B------:R-:W0:Y:S02]  /*1060*/  LDCU UR4, c[0x0][0x3a8] ;  /* 0x00007500ff0477ac */ /* 0x000e240008000800 */
[----:B0-----:R-:W-:-:S09]  /*1070*/  UISETP.NE.AND UP0, UPT, UR4, 0x1, UPT ;  /* 0x000000010400788c */ /* 0x001fd2000bf05270 */
[----:B------:R-:W-:Y:S05]  /*1080*/  BRA.U UP0, `(.L_x_39) ;  /* 0x0000000100407547 */ /* 0x000fea000b800000 */
[----:B------:R-:W-:Y:S01]  /*1090*/  IMAD R7, R7, R7, RZ ;  /* 0x0000000707077224 */ /* 0x000fe200078e02ff */
[----:B------:R-:W-:Y:S04]  /*10a0*/  BSSY.RECONVERGENT B0, `(.L_x_40) ;  /* 0x000000d000007945 */ /* 0x000fe80003800200 */
[----:B------:R-:W-:-:S04]  /*10b0*/  I2FP.F32.U32 R3, R7 ;  /* 0x0000000700037245 */ /* 0x000fc80000201000 */
[----:B------:R-:W0:Y:S08]  /*10c0*/  MUFU.RCP R6, R3 ;  /* 0x0000000300067308 */ /* 0x000e300000001000 */
[----:B-----5:R-:W1:Y:S01]  /*10d0*/  FCHK P0, R0, R3 ;  /* 0x0000000300007302 */ /* 0x020e620000000000 */
[----:B0-----:R-:W-:-:S04]  /*10e0*/  FFMA R7, -R3, R6, 1 ;  /* 0x3f80000003077423 */ /* 0x001fc80000000106 */
[----:B------:R-:W-:-:S04]  /*10f0*/  FFMA R7, R6, R7, R6 ;  /* 0x0000000706077223 */ /* 0x000fc80000000006 */
[----:B------:R-:W-:-:S04]  /*1100*/  FFMA R6, R0, R7, RZ ;  /* 0x0000000700067223 */ /* 0x000fc800000000ff */
[----:B------:R-:W-:-:S04]  /*1110*/  FFMA R8, -R3, R6, R0 ;  /* 0x0000000603087223 */ /* 0x000fc80000000100 */
[----:B------:R-:W-:Y:S01]  /*1120*/  FFMA R6, R7, R8, R6 ;  /* 0x0000000807067223 */ /* 0x000fe20000000006 */
[----:B-1----:R-:W-:Y:S06]  /*1130*/  @!P0 BRA `(.L_x_41) ;  /* 0x00000000000c8947 */ /* 0x002fec0003800000 */
[----:B------:R-:W-:-:S07]  /*1140*/  MOV R6, 0x1160 ;  /* 0x0000116000067802 */ /* 0x000fce0000000f00 */
[----:B------:R-:W-:Y:S05]  /*1150*/  CALL.REL.NOINC `($__internal_1_$__cuda_sm3x_div_rn_noftz_f32_slowpath) ;  /* 0x00000000002c7944 */ /* 0x000fea0003c00000 */
[----:B------:R-:W-:-:S07]  /*1160*/  MOV R6, R0 ;  /* 0x0000000000067202 */ /* 0x000fce0000000f00 */
.L_x_41:
[----:B------:R-:W-:Y:S05]  /*1170*/  BSYNC.RECONVERGENT B0 ;  /* 0x0000000000007941 */ /* 0x000fea0003800200 */
.L_x_40:
[----:B------:R-:W-:-:S07]  /*1180*/  IMAD.MOV.U32 R0, RZ, RZ, R6 ;  /* 0x000000ffff007224 */ /* 0x000fce00078e0006 */
.L_x_39:
[----:B------:R-:W0:Y:S01]  /*1190*/  LDCU UR4, c[0x0][0x39c] ;  /* 0x00007380ff0477ac */ /* 0x000e220008000800 */
[----:B------:R-:W1:Y:S01]  /*11a0*/  LDC.64 R6, c[0x0][0x388] ;  /* 0x0000e200ff067b82 */ /* 0x000e620000000a00 */
[----:B------:R-:W2:Y:S01]  /*11b0*/  LDCU UR5, c[0x0][0x3a0] ;  /* 0x00007400ff0577ac */ /* 0x000ea20008000800 */
[----:B0-----:R-:W-:-:S04]  /*11c0*/  IMAD R5, R5, UR4, R4 ;  /* 0x0000000405057c24 */ /* 0x001fc8000f8e0204 */
[----:B--2---:R-:W-:-:S04]  /*11d0*/  IMAD R3, R5, UR5, R2 ;  /* 0x0000000505037c24 */ /* 0x004fc8000f8e0202 */
[----:B-1----:R-:W-:-:S05]  /*11e0*/  IMAD.WIDE R2, R3, 0x4, R6 ;  /* 0x0000000403027825 */ /* 0x002fca00078e0206 */
[----:B-----5:R-:W-:Y:S01]  /*11f0*/  STG.E desc[UR8][R2.64], R0 ;  /* 0x0000000002007986 */ /* 0x020fe2000c101908 */
[----:B------:R-:W-:Y:S05]  /*1200*/  EXIT ;  /* 0x000000000000794d */ /* 0x000fea0003800000 */
        .weak           $__internal_1_$__cuda_sm3x_div_rn_noftz_f32_slowpath
        .type           $__internal_1_$__cuda_sm3x_div_rn_noftz_f32_slowpath,@function
        .size           $__internal_1_$__cuda_sm3x_div_rn_noftz_f32_slowpath,(.L_x_74 - $__internal_1_$__cuda_sm3x_div_rn_noftz_f32_slowpath)
$__internal_1_$__cuda_sm3x_div_rn_noftz_f32_slowpath:
[--C-:B------:R-:W-:Y:S01]  /*1210*/  SHF.R.U32.HI R8, RZ, 0x17, R3.reuse ;  /* 0x00000017ff087819 */ /* 0x100fe20000011603 */
[----:B------:R-:W-:Y:S01]  /*1220*/  BSSY.RECONVERGENT B1, `(.L_x_42) ;  /* 0x0000064000017945 */ /* 0x000fe20003800200 */
[--C-:B------:R-:W-:Y:S01]  /*1230*/  SHF.R.U32.HI R7, RZ, 0x17, R0.reuse ;  /* 0x00000017ff077819 */ /* 0x100fe20000011600 */
[----:B------:R-:W-:Y:S01]  /*1240*/  IMAD.MOV.U32 R9, RZ, RZ, R0 ;  /* 0x000000ffff097224 */ /* 0x000fe200078e0000 */
[----:B------:R-:W-:Y:S01]  /*1250*/  LOP3.LUT R8, R8, 0xff, RZ, 0xc0, !PT ;  /* 0x000000ff08087812 */ /* 0x000fe200078ec0ff */
[----:B------:R-:W-:Y:S01]  /*1260*/  IMAD.MOV.U32 R10, RZ, RZ, R3 ;  /* 0x000000ffff0a7224 */ /* 0x000fe200078e0003 */
[----:B------:R-:W-:-:S03]  /*1270*/  LOP3.LUT R12, R7, 0xff, RZ, 0xc0, !PT ;  /* 0x000000ff070c7812 */ /* 0x000fc600078ec0ff */
[----:B------:R-:W-:Y:S01]  /*1280*/  VIADD R11, R8, 0xffffffff ;  /* 0xffffffff080b7836 */ /* 0x000fe20000000000 */
[----:B------:R-:W-:-:S04]  /*1290*/  IADD3 R13, PT, PT, R12, -0x1, RZ ;  /* 0xffffffff0c0d7810 */ /* 0x000fc80007ffe0ff */
[----:B------:R-:W-:-:S04]  /*12a0*/  ISETP.GT.U32.AND P0, PT, R11, 0xfd, PT ;  /* 0x000000fd0b00780c */ /* 0x000fc80003f04070 */
[----:B------:R-:W-:-:S13]  /*12b0*/  ISETP.GT.U32.OR P0, PT, R13, 0xfd, P0 ;  /* 0x000000fd0d00780c */ /* 0x000fda0000704470 */
[----:B------:R-:W-:Y:S01]  /*12c0*/  @!P0 MOV R7, RZ ;  /* 0x000000ff00078202 */ /* 0x000fe20000000f00 */
        /* <DEDUP_REMOVED lines=19> */
[----:B------:R-:W-:Y:S02]  /*1400*/  @P0 IMAD.MOV.U32 R7, RZ, RZ, RZ ;  /* 0x000000ffff070224 */ /* 0x000fe400078e00ff */
[----:B------:R-:W-:Y:S01]  /*1410*/  @!P0 FFMA R9, R0, 1.84467440737095516160e+19, RZ ;  /* 0x5f80000000098823 */ /* 0x000fe200000000ff */
[----:B------:R-:W-:Y:S02]  /*1420*/  @!P0 IMAD.MOV.U32 R7, RZ, RZ, -0x40 ;  /* 0xffffffc0ff078424 */ /* 0x000fe400078e00ff */
[----:B------:R-:W-:-:S03]  /*1430*/  @!P1 FFMA R10, R3, 1.84467440737095516160e+19, RZ ;  /* 0x5f800000030a9823 */ /* 0x000fc600000000ff */
[----:B------:R-:W-:-:S07]  /*1440*/  @!P1 IADD3 R7, PT, PT, R7, 0x40, RZ ;  /* 0x0000004007079810 */ /* 0x000fce0007ffe0ff */
.L_x_43:
[----:B------:R-:W-:Y:S01]  /*1450*/  LEA R3, R8, 0xc0800000, 0x17 ;  /* 0xc080000008037811 */ /* 0x000fe200078eb8ff */
[----:B------:R-:W-:Y:S04]  /*1460*/  BSSY.RECONVERGENT B2, `(.L_x_48) ;  /* 0x0000036000027945 */ /* 0x000fe80003800200 */
[----:B------:R-:W-:Y:S02]  /*1470*/  IMAD.IADD R10, R10, 0x1, -R3 ;  /* 0x000000010a0a7824 */ /* 0x000fe400078e0a03 */
[----:B------:R-:W-:Y:S02]  /*1480*/  VIADD R3, R12, 0xffffff81 ;  /* 0xffffff810c037836 */ /* 0x000fe40000000000 */
[----:B------:R-:W0:Y:S01]  /*1490*/  MUFU.RCP R11, R10 ;  /* 0x0000000a000b7308 */ /* 0x000e220000001000 */
[----:B------:R-:W-:Y:S01]  /*14a0*/  FADD.FTZ R13, -R10, -RZ ;  /* 0x800000ff0a0d7221 */ /* 0x000fe20000010100 */
[C---:B------:R-:W-:Y:S01]  /*14b0*/  IMAD R0, R3.reuse, -0x800000, R9 ;  /* 0xff80000003007824 */ /* 0x040fe200078e0209 */
[----:B------:R-:W-:-:S04]  /*14c0*/  IADD3 R8, PT, PT, R3, 0x7f, -R8 ;  /* 0x0000007f03087810 */ /* 0x000fc80007ffe808 */
[----:B------:R-:W-:Y:S01]  /*14d0*/  IADD3 R8, PT, PT, R8, R7, RZ ;  /* 0x0000000708087210 */ /* 0x000fe20007ffe0ff */
        /* <DEDUP_REMOVED lines=8> */
[----:B------:R-:W-:-:S05]  /*1560*/  LOP3.LUT R3, R3, 0xff, RZ, 0xc0, !PT ;  /* 0x000000ff03037812 */ /* 0x000fca00078ec0ff */
[----:B------:R-:W-:-:S04]  /*1570*/  IMAD.IADD R11, R3, 0x1, R8 ;  /* 0x00000001030b7824 */ /* 0x000fc800078e0208 */
        /* <DEDUP_REMOVED lines=11> */
[C---:B------:R-:W-:Y:S01]  /*1630*/  IADD3 R10, PT, PT, R11.reuse, 0x20, RZ ;  /* 0x000000200b0a7810 */ /* 0x040fe20007ffe0ff */
[CCC-:B------:R-:W-:Y:S01]  /*1640*/  FFMA.RM R8, R14.reuse, R12.reuse, R9.reuse ;  /* 0x0000000c0e087223 */ /* 0x1c0fe20000004009 */
[----:B------:R-:W-:Y:S02]  /*1650*/  ISETP.NE.AND P2, PT, R11, RZ, PT ;  /* 0x000000ff0b00720c */ /* 0x000fe40003f45270 */
[----:B------:R-:W-:Y:S01]  /*1660*/  LOP3.LUT R7, R3, 0x7fffff, RZ, 0xc0, !PT ;  /* 0x007fffff03077812 */ /* 0x000fe200078ec0ff */
[----:B------:R-:W-:Y:S01]  /*1670*/  FFMA.RP R3, R14, R12, R9 ;  /* 0x0000000c0e037223 */ /* 0x000fe20000008009 */
[----:B------:R-:W-:Y:S01]  /*1680*/  IMAD.MOV R9, RZ, RZ, -R11 ;  /* 0x000000ffff097224 */ /* 0x000fe200078e0a0b */
[----:B------:R-:W-:Y:S02]  /*1690*/  ISETP.NE.AND P1, PT, R11, RZ, PT ;  /* 0x000000ff0b00720c */ /* 0x000fe40003f25270 */
        /* <DEDUP_REMOVED lines=10> */
[----:B------:R-:W-:-:S05]  /*1740*/  LOP3.LUT R3, R3, R8, RZ, 0xc0, !PT ;  /* 0x0000000803037212 */ /* 0x000fca00078ec0ff */
[----:B------:R-:W-:-:S05]  /*1750*/  IMAD.IADD R3, R10, 0x1, R3 ;  /* 0x000000010a037824 */ /* 0x000fca00078e0203 */
[----:B------:R-:W-:Y:S01]  /*1760*/  LOP3.LUT R0, R3, R0, RZ, 0xfc, !PT ;  /* 0x0000000003007212 */ /* 0x000fe200078efcff */
[----:B------:R-:W-:Y:S06]  /*1770*/  BRA `(.L_x_51) ;  /* 0x0000000000107947 */ /* 0x000fec0003800000 */
.L_x_50:
[----:B------:R-:W-:-:S04]  /*1780*/  LOP3.LUT R0, R0, 0x80000000, RZ, 0xc0, !PT ;  /* 0x8000000000007812 */ /* 0x000fc800078ec0ff */
[----:B------:R-:W-:Y:S01]  /*1790*/  LOP3.LUT R0, R0, 0x7f800000, RZ, 0xfc, !PT ;  /* 0x7f80000000007812 */ /* 0x000fe200078efcff */
[----:B------:R-:W-:Y:S06]  /*17a0*/  BRA `(.L_x_51) ;  /* 0x0000000000047947 */ /* 0x000fec0003800000 */
.L_x_49:
[----:B------:R-:W-:-:S07]  /*17b0*/  LEA R0, R8, R0, 0x17 ;  /* 0x0000000008007211 */ /* 0x000fce00078eb8ff */
.L_x_51:
[----:B------:R-:W-:Y:S05]  /*17c0*/  BSYNC.RECONVERGENT B2 ;  /* 0x0000000000027941 */ /* 0x000fea0003800200 */
.L_x_48:
[----:B------:R-:W-:Y:S05]  /*17d0*/  BRA `(.L_x_52) ;  /* 0x0000000000207947 */ /* 0x000fea0003800000 */
.L_x_47:
[----:B------:R-:W-:-:S04]  /*17e0*/  LOP3.LUT R0, R10, 0x80000000, R9, 0x48, !PT ;  /* 0x800000000a007812 */ /* 0x000fc800078e4809 */
[----:B------:R-:W-:Y:S01]  /*17f0*/  LOP3.LUT R0, R0, 0x7f800000, RZ, 0xfc, !PT ;  /* 0x7f80000000007812 */ /* 0x000fe200078efcff */
[----:B------:R-:W-:Y:S06]  /*1800*/  BRA `(.L_x_52) ;  /* 0x0000000000147947 */ /* 0x000fec0003800000 */
.L_x_46:
[----:B------:R-:W-:Y:S01]  /*1810*/  LOP3.LUT R0, R10, 0x80000000, R9, 0x48, !PT ;  /* 0x800000000a007812 */ /* 0x000fe200078e4809 */
[----:B------:R-:W-:Y:S06]  /*1820*/  BRA `(.L_x_52) ;  /* 0x00000000000c7947 */ /* 0x000fec0003800000 */
.L_x_45:
[----:B------:R-:W0:Y:S01]  /*1830*/  MUFU.RSQ R0, -QNAN ;  /* 0xffc0000000007908 */ /* 0x000e220000001400 */
[----:B------:R-:W-:Y:S05]  /*1840*/  BRA `(.L_x_52) ;  /* 0x0000000000047947 */ /* 0x000fea0003800000 */
.L_x_44:
[----:B------:R-:W-:-:S07]  /*1850*/  FADD.FTZ R0, R0, R3 ;  /* 0x0000000300007221 */ /* 0x000fce0000010000 */
.L_x_52:
[----:B------:R-:W-:Y:S05]  /*1860*/  BSYNC.RECONVERGENT B1 ;  /* 0x0000000000017941 */ /* 0x000fea0003800200 */
.L_x_42:
[----:B------:R-:W-:-:S04]  /*1870*/  IMAD.MOV.U32 R7, RZ, RZ, 0x0 ;  /* 0x00000000ff077424 */ /* 0x000fc800078e00ff */
[----:B0-----:R-:W-:Y:S05]  /*1880*/  RET.REL.NODEC R6 `(_Z4poolPfS_iiiiiiii) ;  /* 0xffffffe406dc7950 */ /* 0x001fea0003c3ffff */
.L_x_53:
        /* <DEDUP_REMOVED lines=15> */
.L_x_74:


//--------------------- .text._Z9FCLayer1DPfS_S_S_iiiiiiii --------------------------
	.section	.text._Z9FCLayer1DPfS_S_S_iiiiiiii,"ax",@progbits
	.align	128
        .global         _Z9FCLayer1DPfS_S_S_iiiiiiii
        .type           _Z9FCLayer1DPfS_S_S_iiiiiiii,@function
        .size           _Z9FCLayer1DPfS_S_S_iiiiiiii,(.L_x_79 - _Z9FCLayer1DPfS_S_S_iiiiiiii)
        .other          _Z9FCLayer1DPfS_S_S_iiiiiiii,@"STO_CUDA_ENTRY STV_DEFAULT"
_Z9FCLayer1DPfS_S_S_iiiiiiii:
.text._Z9FCLayer1DPfS_S_S_iiiiiiii:
        /* <DEDUP_REMOVED lines=11> */
[----:B------:R-:W1:Y:S08]  /*00b0*/  S2UR UR4, SR_CTAID.X ;  /* 0x00000000000479c3 */ /* 0x000e700000002500 */
[----:B------:R-:W5:Y:S01]  /*00c0*/  LDC R6, c[0x0][0x3b8] ;  /* 0x0000ee00ff067b82 */ /* 0x000f620000000800 */
[----:B0-----:R-:W-:-:S05]  /*00d0*/  IMAD R3, R3, UR6, R4 ;  /* 0x0000000603037c24 */ /* 0x001fca000f8e0204 */
[----:B--2---:R-:W-:Y:S01]  /*00e0*/  ISETP.GE.AND P0, PT, R3, UR9, PT ;  /* 0x0000000903007c0c */ /* 0x004fe2000bf06270 */
[----:B---3--:R-:W-:-:S05]  /*00f0*/  IMAD R0, R0, UR5, R5 ;  /* 0x0000000500007c24 */ /* 0x008fca000f8e0205 */
[----:B------:R-:W-:Y:S01]  /*0100*/  ISETP.GE.OR P0, PT, R0, UR8, P0 ;  /* 0x0000000800007c0c */ /* 0x000fe20008706670 */
[----:B-1----:R-:W-:-:S05]  /*0110*/  IMAD R7, R7, UR4, R2 ;  /* 0x0000000407077c24 */ /* 0x002fca000f8e0202 */
[----:B----4-:R-:W-:-:S04]  /*0120*/  ISETP.GE.OR P0, PT, R7, UR7, P0 ;  /* 0x0000000707007c0c */ /* 0x010fc80008706670 */
[----:B-----5:R-:W-:-:S13]  /*0130*/  ISETP.LT.OR P0, PT, R6, 0x1, P0 ;  /* 0x000000010600780c */ /* 0x020fda0000701670 */
[----:B------:R-:W-:Y:S05]  /*0140*/  @P0 EXIT ;  /* 0x000000000000094d */ /* 0x000fea0003800000 */
[----:B------:R-:W0:Y:S01]  /*0150*/  LDC R8, c[0x0][0x3a0] ;  /* 0x0000e800ff087b82 */ /* 0x000e220000000800 */
[----:B------:R-:W1:Y:S01]  /*0160*/  LDCU UR4, c[0x0][0x3bc] ;  /* 0x00007780ff0477ac */ /* 0x000e620008000800 */
[C---:B------:R-:W-:Y:S01]  /*0170*/  IMAD R5, R0.reuse, UR9, R3 ;  /* 0x0000000900057c24 */ /* 0x040fe2000f8e0203 */
[----:B------:R-:W2:Y:S05]  /*0180*/  LDCU.64 UR8, c[0x0][0x358] ;  /* 0x00006b00ff0877ac */ /* 0x000eaa0008000a00 */
[----:B------:R-:W3:Y:S01]  /*0190*/  LDC.64 R12, c[0x0][0x388] ;  /* 0x0000e200ff0c7b82 */ /* 0x000ee20000000a00 */
[----:B-1----:R-:W-:Y:S02]  /*01a0*/  IMAD R0, R0, UR4, RZ ;  /* 0x0000000400007c24 */ /* 0x002fe4000f8e02ff */
[----:B------:R-:W-:Y:S01]  /*01b0*/  IMAD R2, R3, UR4, RZ ;  /* 0x0000000403027c24 */ /* 0x000fe2000f8e02ff */
[----:B0-----:R-:W-:Y:S01]  /*01c0*/  ISETP.GT.AND P0, PT, R8, RZ, PT ;  /* 0x000000ff0800720c */ /* 0x001fe20003f04270 */
[----:B---3--:R-:W-:-:S12]  /*01d0*/  IMAD.WIDE.U32 R12, R5, 0x4, R12 ;  /* 0x00000004050c7825 */ /* 0x008fd800078e000c */
[----:B--2---:R-:W-:Y:S05]  /*01e0*/  @P0 BRA `(.L_x_54) ;  /* 0x0000000000140947 */ /* 0x004fea0003800000 */
[----:B------:R-:W0:Y:S02]  /*01f0*/  LDC.64 R2, c[0x0][0x398] ;  /* 0x0000e600ff027b82 */ /* 0x000e240000000a00 */
.L_x_55:
[----:B0-----:R-:W2:Y:S02]  /*0200*/  LDG.E R0, desc[UR8][R2.64] ;  /* 0x0000000802007981 */ /* 0x001ea4000c1e1900 */
[----:B-12---:R-:W-:-:S05]  /*0210*/  FADD R5, RZ, R0 ;  /* 0x00000000ff057221 */ /* 0x006fca0000000000 */
[----:B------:R1:W-:Y:S01]  /*0220*/  STG.E desc[UR8][R12.64], R5 ;  /* 0x000000050c007986 */ /* 0x0003e2000c101908 */
[----:B------:R-:W-:Y:S05]  /*0230*/  BRA `(.L_x_55) ;  /* 0xfffffffc00f07947 */ /* 0x000fea000383ffff */
.L_x_54:
[----:B------:R-:W0:Y:S01]  /*0240*/  LDCU.64 UR6, c[0x0][0x390] ;  /* 0x00007200ff0677ac */ /* 0x000e220008000a00 */
[C---:B------:R-:W-:Y:S01]  /*0250*/  LOP3.LUT R3, R8.reuse, 0xf, RZ, 0xc0, !PT ;  /* 0x0000000f08037812 */ /* 0x040fe200078ec0ff */
[----:B------:R-:W-:Y:S01]  /*0260*/  HFMA2 R19, -RZ, RZ, 0, 0 ;  /* 0x00000000ff137431 */ /* 0x000fe200000001ff */
[----:B------:R-:W-:Y:S02]  /*0270*/  LOP3.LUT R4, R8, 0x7, RZ, 0xc0, !PT ;  /* 0x0000000708047812 */ /* 0x000fe400078ec0ff */
[----:B------:R-:W-:Y:S02]  /*0280*/  IADD3 R5, PT, PT, R3, -0x1, RZ ;  /* 0xffffffff03057810 */ /* 0x000fe40007ffe0ff */
[----:B------:R-:W-:Y:S02]  /*0290*/  IADD3 R6, PT, PT, R4, -0x1, RZ ;  /* 0xffffffff04067810 */ /* 0x000fe40007ffe0ff */
[----:B------:R-:W-:Y:S02]  /*02a0*/  ISETP.GE.U32.AND P0, PT, R5, 0x7, PT ;  /* 0x000000070500780c */ /* 0x000fe40003f06070 */
[----:B------:R-:W-:-:S02]  /*02b0*/  LOP3.LUT R5, R8, 0x7ffffff0, RZ, 0xc0, !PT ;  /* 0x7ffffff008057812 */ /* 0x000fc400078ec0ff */
[----:B------:R-:W-:Y:S02]  /*02c0*/  ISETP.GE.U32.AND P1, PT, R6, 0x3, PT ;  /* 0x000000030600780c */ /* 0x000fe40003f26070 */
[----:B------:R-:W-:Y:S02]  /*02d0*/  LOP3.LUT R8, R8, 0x3, RZ, 0xc0, !PT ;  /* 0x0000000308087812 */ /* 0x000fe400078ec0ff */
[----:B------:R-:W-:Y:S01]  /*02e0*/  IADD3 R9, PT, PT, -R5, RZ, RZ ;  /* 0x000000ff05097210 */ /* 0x000fe20007ffe1ff */
[----:B0-----:R-:W-:-:S04]  /*02f0*/  UIADD3 UR5, UP0, UPT, UR6, 0x20, URZ ;  /* 0x0000002006057890 */ /* 0x001fc8000ff1e0ff */
[----:B------:R-:W-:-:S12]  /*0300*/  UIADD3.X UR6, UPT, UPT, URZ, UR7, URZ, UP0, !UPT ;  /* 0x00000007ff067290 */ /* 0x000fd800087fe4ff */
.L_x_62:
[----:B0-----:R-:W0:Y:S02]  /*0310*/  LDCU UR4, c[0x0][0x3a8] ;  /* 0x00007500ff0477ac */ /* 0x001e240008000800 */
[----:B0-----:R-:W-:Y:S01]  /*0320*/  IMAD R10, R7, UR4, R0 ;  /* 0x00000004070a7c24 */ /* 0x001fe2000f8e0200 */
[----:B------:R-:W-:-:S06]  /*0330*/  UMOV UR4, URZ ;  /* 0x000000ff00047c82 */ /* 0x000fcc0008000000 */
.L_x_61:
[----:B------:R-:W0:Y:S01]  /*0340*/  LDC R6, c[0x0][0x3a0] ;  /* 0x0000e800ff067b82 */ /* 0x000e220000000800 */
[----:B------:R-:W1:Y:S01]  /*0350*/  LDCU UR7, c[0x0][0x3ac] ;  /* 0x00007580ff0777ac */ /* 0x000e620008000800 */
[----:B------:R-:W-:Y:S02]  /*0360*/  IADD3 R15, PT, PT, R10, UR4, RZ ;  /* 0x000000040a0f7c10 */ /* 0x000fe4000fffe0ff */
[----:B------:R-:W-:Y:S02]  /*0370*/  MOV R18, RZ ;  /* 0x000000ff00127202 */ /* 0x000fe40000000f00 */
[----:B0-----:R-:W-:Y:S01]  /*0380*/  ISETP.GE.U32.AND P3, PT, R6, 0x10, PT ;  /* 0x000000100600780c */ /* 0x001fe20003f66070 */
[----:B------:R-:W-:Y:S01]  /*0390*/  IMAD R11, R7, R6, UR4 ;  /* 0x00000004070b7e24 */ /* 0x000fe2000f8e0206 */
[----:B------:R-:W-:-:S03]  /*03a0*/  UIADD3 UR4, UPT, UPT, UR4, 0x1, URZ ;  /* 0x0000000104047890 */ /* 0x000fc6000fffe0ff */
[----:B------:R-:W-:-:S03]  /*03b0*/  IMAD R11, R11, R6, RZ ;  /* 0x000000060b0b7224 */ /* 0x000fc600078e02ff */
[----:B------:R-:W-:Y:S01]  /*03c0*/  ISETP.NE.AND P2, PT, R6, UR4, PT ;  /* 0x0000000406007c0c */ /* 0x000fe2000bf45270 */
[----:B-1----:R-:W-:-:S04]  /*03d0*/  IMAD R6, R15, UR7, R2 ;  /* 0x000000070f067c24 */ /* 0x002fc8000f8e0202 */
[----:B------:R-:W-:Y:S08]  /*03e0*/  @!P3 BRA `(.L_x_56) ;  /* 0x0000000000f8b947 */ /* 0x000ff00003800000 */
[----:B------:R-:W-:Y:S02]  /*03f0*/  MOV R21, R11 ;  /* 0x0000000b00157202 */ /* 0x000fe40000000f00 */
[----:B------:R-:W-:Y:S02]  /*0400*/  MOV R23, R6 ;  /* 0x0000000600177202 */ /* 0x000fe40000000f00 */
[----:B------:R-:W-:-:S07]  /*0410*/  MOV R18, R9 ;  /* 0x0000000900127202 */ /* 0x000fce0000000f00 */
.L_x_57:
[----:B------:R-:W0:Y:S01]  /*0420*/  LDC.64 R14, c[0x0][0x380] ;  /* 0x0000e000ff0e7b82 */ /* 0x000e220000000a00 */
[----:B------:R-:W-:Y:S02]  /*0430*/  MOV R16, UR5 ;  /* 0x0000000500107c02 */ /* 0x000fe40008000f00 */
[----:B------:R-:W-:-:S03]  /*0440*/  MOV R17, UR6 ;  /* 0x0000000600117c02 */ /* 0x000fc60008000f00 */
[----:B------:R-:W-:-:S05]  /*0450*/  IMAD.WIDE R16, R21, 0x4, R16 ;  /* 0x0000000415107825 */ /* 0x000fca00078e0210 */
[----:B------:R-:W2:Y:S04]  /*0460*/  LDG.E R22, desc[UR8][R16.64+-0x20] ;  /* 0xffffe00810167981 */ /* 0x000ea8000c1e1900 */
[----:B------:R-:W3:Y:S04]  /*0470*/  LDG.E R24, desc[UR8][R16.64+-0x1c] ;  /* 0xffffe40810187981 */ /* 0x000ee8000c1e1900 */
[----:B------:R-:W4:Y:S01]  /*0480*/  LDG.E R26, desc[UR8][R16.64+0x14] ;  /* 0x00001408101a7981 */ /* 0x000f22000c1e1900 */
[----:B0-----:R-:W-:-:S03]  /*0490*/  IMAD.WIDE R14, R23, 0x4, R14 ;  /* 0x00000004170e7825 */ /* 0x001fc600078e020e */
[----:B------:R-:W5:Y:S04]  /*04a0*/  LDG.E R28, desc[UR8][R16.64+0x18] ;  /* 0x00001808101c7981 */ /* 0x000f68000c1e1900 */
[----:B------:R-:W2:Y:S04]  /*04b0*/  LDG.E R20, desc[UR8][R14.64] ;  /* 0x000000080e147981 */ /* 0x000ea8000c1e1900 */
[----:B------:R-:W3:Y:S04]  /*04c0*/  LDG.E R25, desc[UR8][R14.64+0x4] ;  /* 0x000004080e197981 */ /* 0x000ee8000c1e1900 */
[----:B------:R-:W5:Y:S01]  /*04d0*/  LDG.E R29, desc[UR8][R16.64+0x1c] ;  /* 0x00001c08101d7981 */ /* 0x000f62000c1e1900 */
[----:B--2---:R-:W-:-:S03]  /*04e0*/  FFMA R20, R20, R22, R19 ;  /* 0x0000001614147223 */ /* 0x004fc60000000013 */
[----:B------:R-:W2:Y:S04]  /*04f0*/  LDG.E R19, desc[UR8][R14.64+0x8] ;  /* 0x000008080e137981 */ /* 0x000ea8000c1e1900 */
[----:B------:R-:W2:Y:S01]  /*0500*/  LDG.E R22, desc[UR8][R16.64+-0x18] ;  /* 0xffffe80810167981 */ /* 0x000ea2000c1e1900 */
[----:B---3--:R-:W-:-:S03]  /*0510*/  FFMA R20, R25, R24, R20 ;  /* 0x0000001819147223 */ /* 0x008fc60000000014 */
[----:B------:R-:W3:Y:S04]  /*0520*/  LDG.E R24, desc[UR8][R14.64+0xc] ;  /* 0x00000c080e187981 */ /* 0x000ee8000c1e1900 */
[----:B------:R-:W3:Y:S01]  /*0530*/  LDG.E R25, desc[UR8][R16.64+-0x14] ;  /* 0xffffec0810197981 */ /* 0x000ee2000c1e1900 */
        /* <DEDUP_REMOVED lines=28> */
[----:B------:R-:W4:Y:S04]  /*0700*/  LDG.E R25, desc[UR8][R14.64+0x34] ;  /* 0x000034080e197981 */ /* 0x000f28000c1e1900 */
[----:B------:R-:W5:Y:S04]  /*0710*/  LDG.E R22, desc[UR8][R14.64+0x38] ;  /* 0x000038080e167981 */ /* 0x000f68000c1e1900 */
[----:B------:R-:W3:Y:S01]  /*0720*/  LDG.E R24, desc[UR8][R14.64+0x3c] ;  /* 0x00003c080e187981 */ /* 0x000ee2000c1e1900 */
[----:B------:R-:W-:-:S04]  /*0730*/  IADD3 R18, PT, PT, R18, 0x10, RZ ;  /* 0x0000001012127810 */ /* 0x000fc80007ffe0ff */
[----:B------:R-:W-:Y:S02]  /*0740*/  ISETP.NE.AND P3, PT, R18, RZ, PT ;  /* 0x000000ff1200720c */ /* 0x000fe40003f65270 */
[----:B------:R-:W-:Y:S02]  /*0750*/  IADD3 R23, PT, PT, R23, 0x10, RZ ;  /* 0x0000001017177810 */ /* 0x000fe40007ffe0ff */
[----:B------:R-:W-:Y:S01]  /*0760*/  IADD3 R21, PT, PT, R21, 0x10, RZ ;  /* 0x0000001015157810 */ /* 0x000fe20007ffe0ff */
[----:B--2---:R-:W-:-:S04]  /*0770*/  FFMA R20, R20, R19, R27 ;  /* 0x0000001314147223 */ /* 0x004fc8000000001b */
[----:B----4-:R-:W-:-:S04]  /*0780*/  FFMA R25, R25, R26, R20 ;  /* 0x0000001a19197223 */ /* 0x010fc80000000014 */
[----:B-----5:R-:W-:-:S04]  /*0790*/  FFMA R25, R22, R28, R25 ;  /* 0x0000001c16197223 */ /* 0x020fc80000000019 */
[----:B---3--:R-:W-:Y:S01]  /*07a0*/  FFMA R19, R24, R29, R25 ;  /* 0x0000001d18137223 */ /* 0x008fe20000000019 */
[----:B------:R-:W-:Y:S06]  /*07b0*/  @P3 BRA `(.L_x_57) ;  /* 0xfffffffc00183947 */ /* 0x000fec000383ffff */
[----:B------:R-:W-:-:S07]  /*07c0*/  MOV R18, R5 ;  /* 0x0000000500127202 */ /* 0x000fce0000000f00 */
.L_x_56:
[----:B------:R-:W-:-:S13]  /*07d0*/  ISETP.NE.AND P3, PT, R3, RZ, PT ;  /* 0x000000ff0300720c */ /* 0x000fda0003f65270 */
[----:B------:R-:W-:Y:S05]  /*07e0*/  @!P3 BRA `(.L_x_58) ;  /* 0x000000040028b947 */ /* 0x000fea0003800000 */
[----:B------:R-:W-:Y:S01]  /*07f0*/  ISETP.NE.AND P3, PT, R4, RZ, PT ;  /* 0x000000ff0400720c */ /* 0x000fe20003f65270 */
[----:B------:R-:W-:-:S12]  /*0800*/  @!P0 BRA `(.L_x_59) ;  /* 0x00000000007c8947 */ /* 0x000fd80003800000 */
[----:B------:R-:W0:Y:S01]  /*0810*/  LDC.64 R14, c[0x0][0x380] ;  /* 0x0000e000ff0e7b82 */ /* 0x000e220000000a00 */
[-C--:B------:R-:W-:Y:S02]  /*0820*/  IADD3 R21, PT, PT, R6, R18.reuse, RZ ;  /* 0x0000001206157210 */ /* 0x080fe40007ffe0ff */
[----:B------:R-:W-:-:S05]  /*0830*/  IADD3 R23, PT, PT, R11, R18, RZ ;  /* 0x000000120b177210 */ /* 0x000fca0007ffe0ff */
[----:B------:R-:W1:Y:S01]  /*0840*/  LDC.64 R16, c[0x0][0x390] ;  /* 0x0000e400ff107b82 */ /* 0x000e620000000a00 */
[----:B0-----:R-:W-:-:S05]  /*0850*/  IMAD.WIDE R14, R21, 0x4, R14 ;  /* 0x00000004150e7825 */ /* 0x001fca00078e020e */
[----:B------:R-:W2:Y:S01]  /*0860*/  LDG.E R20, desc[UR8][R14.64] ;  /* 0x000000080e147981 */ /* 0x000ea2000c1e1900 */
[----:B-1----:R-:W-:-:S03]  /*0870*/  IMAD.WIDE R16, R23, 0x4, R16 ;  /* 0x0000000417107825 */ /* 0x002fc600078e0210 */
[----:B------:R-:W3:Y:S04]  /*0880*/  LDG.E R25, desc[UR8][R14.64+0x8] ;  /* 0x000008080e197981 */ /* 0x000ee8000c1e1900 */
[----:B------:R-:W2:Y:S04]  /*0890*/  LDG.E R21, desc[UR8][R16.64] ;  /* 0x0000000810157981 */ /* 0x000ea8000c1e1900 */
[----:B------:R-:W4:Y:S04]  /*08a0*/  LDG.E R23, desc[UR8][R14.64+0x4] ;  /* 0x000004080e177981 */ /* 0x000f28000c1e1900 */
[----:B------:R-:W4:Y:S04]  /*08b0*/  LDG.E R22, desc[UR8][R16.64+0x4] ;  /* 0x0000040810167981 */ /* 0x000f28000c1e1900 */
[----:B------:R-:W3:Y:S04]  /*08c0*/  LDG.E R24, desc[UR8][R16.64+0x8] ;  /* 0x0000080810187981 */ /* 0x000ee8000c1e1900 */
[----:B------:R-:W5:Y:S04]  /*08d0*/  LDG.E R26, desc[UR8][R16.64+0x10] ;  /* 0x00001008101a7981 */ /* 0x000f68000c1e1900 */
[----:B------:R-:W5:Y:S04]  /*08e0*/  LDG.E R27, desc[UR8][R16.64+0x14] ;  /* 0x00001408101b7981 */ /* 0x000f68000c1e1900 */
[----:B------:R-:W5:Y:S01]  /*08f0*/  LDG.E R29, desc[UR8][R16.64+0x1c] ;  /* 0x00001c08101d7981 */ /* 0x000f62000c1e1900 */
[----:B--2---:R-:W-:-:S03]  /*0900*/  FFMA R20, R20, R21, R19 ;  /* 0x0000001514147223 */ /* 0x004fc60000000013 */
[----:B------:R-:W2:Y:S04]  /*0910*/  LDG.E R19, desc[UR8][R14.64+0xc] ;  /* 0x00000c080e137981 */ /* 0x000ea8000c1e1900 */
[----:B------:R-:W5:Y:S01]  /*0920*/  LDG.E R21, desc[UR8][R14.64+0x18] ;  /* 0x000018080e157981 */ /* 0x000f62000c1e1900 */
[----:B----4-:R-:W-:-:S03]  /*0930*/  FFMA R22, R23, R22, R20 ;  /* 0x0000001617167223 */ /* 0x010fc60000000014 */
[----:B------:R-:W2:Y:S01]  /*0940*/  LDG.E R20, desc[UR8][R16.64+0xc] ;  /* 0x00000c0810147981 */ /* 0x000ea2000c1e1900 */
[----:B---3--:R-:W-:-:S03]  /*0950*/  FFMA R28, R25, R24, R22 ;  /* 0x00000018191c7223 */ /* 0x008fc60000000016 */
[----:B------:R-:W5:Y:S04]  /*0960*/  LDG.E R25, desc[UR8][R14.64+0x10] ;  /* 0x000010080e197981 */ /* 0x000f68000c1e1900 */
[----:B------:R-:W3:Y:S04]  /*0970*/  LDG.E R22, desc[UR8][R14.64+0x14] ;  /* 0x000014080e167981 */ /* 0x000ee8000c1e1900 */
[----:B------:R-:W4:Y:S04]  /*0980*/  LDG.E R24, desc[UR8][R16.64+0x18] ;  /* 0x0000180810187981 */ /* 0x000f28000c1e1900 */
[----:B------:R-:W4:Y:S01]  /*0990*/  LDG.E R23, desc[UR8][R14.64+0x1c] ;  /* 0x00001c080e177981 */ /* 0x000f22000c1e1900 */
[----:B------:R-:W-:Y:S01]  /*09a0*/  IADD3 R18, PT, PT, R18, 0x8, RZ ;  /* 0x0000000812127810 */ /* 0x000fe20007ffe0ff */
[----:B--2---:R-:W-:-:S04]  /*09b0*/  FFMA R20, R19, R20, R28 ;  /* 0x0000001413147223 */ /* 0x004fc8000000001c */
[----:B-----5:R-:W-:-:S04]  /*09c0*/  FFMA R25, R25, R26, R20 ;  /* 0x0000001a19197223 */ /* 0x020fc80000000014 */
[----:B---3--:R-:W-:-:S04]  /*09d0*/  FFMA R22, R22, R27, R25 ;  /* 0x0000001b16167223 */ /* 0x008fc80000000019 */
[----:B----4-:R-:W-:-:S04]  /*09e0*/  FFMA R22, R21, R24, R22 ;  /* 0x0000001815167223 */ /* 0x010fc80000000016 */
[----:B------:R-:W-:-:S07]  /*09f0*/  FFMA R19, R23, R29, R22 ;  /* 0x0000001d17137223 */ /* 0x000fce0000000016 */
.L_x_59:
        /* <DEDUP_REMOVED lines=16> */
[----:B------:R-:W5:Y:S01]  /*0b00*/  LDG.E R26, desc[UR8][R14.64+0xc] ;  /* 0x00000c080e1a7981 */ /* 0x000f62000c1e1900 */
[----:B------:R-:W-:Y:S01]  /*0b10*/  IADD3 R18, PT, PT, R18, 0x4, RZ ;  /* 0x0000000412127810 */ /* 0x000fe20007ffe0ff */
[----:B--2---:R-:W-:-:S04]  /*0b20*/  FFMA R20, R20, R21, R19 ;  /* 0x0000001514147223 */ /* 0x004fc80000000013 */
[----:B----4-:R-:W-:-:S04]  /*0b30*/  FFMA R20, R23, R22, R20 ;  /* 0x0000001617147223 */ /* 0x010fc80000000014 */
[----:B---3--:R-:W-:-:S04]  /*0b40*/  FFMA R20, R25, R24, R20 ;  /* 0x0000001819147223 */ /* 0x008fc80000000014 */
[----:B-----5:R-:W-:-:S07]  /*0b50*/  FFMA R19, R27, R26, R20 ;  /* 0x0000001a1b137223 */ /* 0x020fce0000000014 */
.L_x_60:
[----:B------:R-:W-:Y:S05]  /*0b60*/  @!P3 BRA `(.L_x_58) ;  /* 0x000000000048b947 */ /* 0x000fea0003800000 */
[----:B------:R-:W0:Y:S01]  /*0b70*/  LDC.64 R14, c[0x0][0x380] ;  /* 0x0000e000ff0e7b82 */ /* 0x000e220000000a00 */
[-C--:B------:R-:W-:Y:S02]  /*0b80*/  IADD3 R21, PT, PT, R6, R18.reuse, RZ ;  /* 0x0000001206157210 */ /* 0x080fe40007ffe0ff */
[----:B------:R-:W-:-:S05]  /*0b90*/  IADD3 R11, PT, PT, R11, R18, RZ ;  /* 0x000000120b0b7210 */ /* 0x000fca0007ffe0ff */
[----:B------:R-:W1:Y:S01]  /*0ba0*/  LDC.64 R16, c[0x0][0x390] ;  /* 0x0000e400ff107b82 */ /* 0x000e620000000a00 */
[----:B0-----:R-:W-:-:S05]  /*0bb0*/  IMAD.WIDE R14, R21, 0x4, R14 ;  /* 0x00000004150e7825 */ /* 0x001fca00078e020e */
[----:B------:R-:W2:Y:S01]  /*0bc0*/  LDG.E R6, desc[UR8][R14.64] ;  /* 0x000000080e067981 */ /* 0x000ea2000c1e1900 */
[----:B-1----:R-:W-:-:S05]  /*0bd0*/  IMAD.WIDE R16, R11, 0x4, R16 ;  /* 0x000000040b107825 */ /* 0x002fca00078e0210 */
[----:B------:R-:W2:Y:S01]  /*0be0*/  LDG.E R11, desc[UR8][R16.64] ;  /* 0x00000008100b7981 */ /* 0x000ea2000c1e1900 */
[----:B------:R-:W-:Y:S01]  /*0bf0*/  ISETP.NE.AND P3, PT, R8, 0x1, PT ;  /* 0x000000010800780c */ /* 0x000fe20003f65270 */
[----:B--2---:R-:W-:-:S12]  /*0c00*/  FFMA R19, R6, R11, R19 ;  /* 0x0000000b06137223 */ /* 0x004fd80000000013 */
[----:B------:R-:W-:Y:S05]  /*0c10*/  @!P3 BRA `(.L_x_58) ;  /* 0x00000000001cb947 */ /* 0x000fea0003800000 */
[----:B------:R-:W-:Y:S01]  /*0c20*/  ISETP.NE.AND P3, PT, R8, 0x2, PT ;  /* 0x000000020800780c */ /* 0x000fe20003f65270 */
[----:B------:R-:W2:Y:S04]  /*0c30*/  LDG.E R6, desc[UR8][R14.64+0x4] ;  /* 0x000004080e067981 */ /* 0x000ea8000c1e1900 */
[----:B------:R-:W2:Y:S08]  /*0c40*/  LDG.E R11, desc[UR8][R16.64+0x4] ;  /* 0x00000408100b7981 */ /* 0x000eb0000c1e1900 */
[----:B------:R-:W3:Y:S04]  /*0c50*/  @P3 LDG.E R18, desc[UR8][R14.64+0x8] ;  /* 0x000008080e123981 */ /* 0x000ee8000c1e1900 */
[----:B------:R-:W3:Y:S01]  /*0c60*/  @P3 LDG.E R20, desc[UR8][R16.64+0x8] ;  /* 0x0000080810143981 */ /* 0x000ee2000c1e1900 */
[----:B--2---:R-:W-:-:S04]  /*0c70*/  FFMA R19, R6, R11, R19 ;  /* 0x0000000b06137223 */ /* 0x004fc80000000013 */
[----:B---3--:R-:W-:-:S07]  /*0c80*/  @P3 FFMA R19, R18, R20, R19 ;  /* 0x0000001412133223 */ /* 0x008fce0000000013 */
.L_x_58:
[----:B------:R-:W-:Y:S05]  /*0c90*/  @P2 BRA `(.L_x_61) ;  /* 0xfffffff400a82947 */ /* 0x000fea000383ffff */
[----:B------:R-:W0:Y:S02]  /*0ca0*/  LDC.64 R10, c[0x0][0x398] ;  /* 0x0000e600ff0a7b82 */ /* 0x000e240000000a00 */
[----:B0-----:R-:W2:Y:S01]  /*0cb0*/  LDG.E R10, desc[UR8][R10.64] ;  /* 0x000000080a0a7981 */ /* 0x001ea2000c1e1900 */
[----:B------:R-:W-:Y:S01]  /*0cc0*/  IADD3 R7, PT, PT, R7, 0x1, RZ ;  /* 0x0000000107077810 */ /* 0x000fe20007ffe0ff */
[----:B--2---:R-:W-:-:S05]  /*0cd0*/  FADD R15, R19, R10 ;  /* 0x0000000a130f7221 */ /* 0x004fca0000000000 */
[----:B------:R0:W-:Y:S01]  /*0ce0*/  STG.E desc[UR8][R12.64], R15 ;  /* 0x0000000f0c007986 */ /* 0x0001e2000c101908 */
[----:B------:R-:W-:Y:S05]  /*0cf0*/  BRA `(.L_x_62) ;  /* 0xfffffff400847947 */ /* 0x000fea000383ffff */
.L_x_63:
        /* <DEDUP_REMOVED lines=16> */
.L_x_79:


//--------------------- .text._Z9convLayerPfS_S_S_iiiiiiii --------------------------
	.section	.text._Z9convLayerPfS_S_S_iiiiiiii,"ax",@progbits
	.align	128
        .global         _Z9convLayerPfS_S_S_iiiiiiii
        .type           _Z9convLayerPfS_S_S_iiiiiiii,@function
        .size           _Z9convLayerPfS_S_S_iiiiiiii,(.L_x_80 - _Z9convLayerPfS_S_S_iiiiiiii)
        .other          _Z9convLayerPfS_S_S_iiiiiiii,@"STO_CUDA_ENTRY STV_DEFAULT"
_Z9convLayerPfS_S_S_iiiiiiii:
.text._Z9convLayerPfS_S_S_iiiiiiii:
        /* <DEDUP_REMOVED lines=21> */
[----:B------:R-:W-:Y:S01]  /*0150*/  HFMA2 R19, -RZ, RZ, 0, 0 ;  /* 0x00000000ff137431 */ /* 0x000fe200000001ff */
[----:B0-----:R-:W-:-:S04]  /*0160*/  ISETP.GE.AND P0, PT, R8, 0x1, PT ;  /* 0x000000010800780c */ /* 0x001fc80003f06270 */
[----:B------:R-:W-:-:S13]  /*0170*/  ISETP.LT.OR P0, PT, R9, 0x1, !P0 ;  /* 0x000000010900780c */ /* 0x000fda0004701670 */
[----:B-1----:R-:W-:Y:S05]  /*0180*/  @P0 BRA `(.L_x_64) ;  /* 0x0000000800d00947 */ /* 0x002fea0003800000 */
[----:B------:R-:W0:Y:S01]  /*0190*/  LDCU.64 UR8, c[0x0][0x380] ;  /* 0x00007000ff0877ac */ /* 0x000e220008000a00 */
[C---:B------:R-:W-:Y:S02]  /*01a0*/  LOP3.LUT R7, R8.reuse, 0x7ffffff0, RZ, 0xc0, !PT ;  /* 0x7ffffff008077812 */ /* 0x040fe400078ec0ff */
[C---:B------:R-:W-:Y:S01]  /*01b0*/  LOP3.LUT R5, R8.reuse, 0xf, RZ, 0xc0, !PT ;  /* 0x0000000f08057812 */ /* 0x040fe200078ec0ff */
[----:B------:R-:W1:Y:S01]  /*01c0*/  LDCU.64 UR6, c[0x0][0x390] ;  /* 0x00007200ff0677ac */ /* 0x000e620008000a00 */
[C---:B------:R-:W-:Y:S02]  /*01d0*/  LOP3.LUT R6, R8.reuse, 0x7, RZ, 0xc0, !PT ;  /* 0x0000000708067812 */ /* 0x040fe400078ec0ff */
[----:B------:R-:W-:Y:S01]  /*01e0*/  LOP3.LUT R8, R8, 0x3, RZ, 0xc0, !PT ;  /* 0x0000000308087812 */ /* 0x000fe200078ec0ff */
[----:B------:R-:W2:Y:S01]  /*01f0*/  LDCU UR4, c[0x0][0x3bc] ;  /* 0x00007780ff0477ac */ /* 0x000ea20008000800 */
[----:B------:R-:W-:Y:S02]  /*0200*/  MOV R19, RZ ;  /* 0x000000ff00137202 */ /* 0x000fe40000000f00 */
[----:B------:R-:W-:Y:S01]  /*0210*/  IADD3 R10, PT, PT, -R7, RZ, RZ ;  /* 0x000000ff070a7210 */ /* 0x000fe20007ffe1ff */
[----:B0-----:R-:W-:-:S02]  /*0220*/  UIADD3 UR8, UP0, UPT, UR8, 0x20, URZ ;  /* 0x0000002008087890 */ /* 0x001fc4000ff1e0ff */
[----:B-1----:R-:W-:Y:S02]  /*0230*/  UIADD3 UR6, UP1, UPT, UR6, 0x20, URZ ;  /* 0x0000002006067890 */ /* 0x002fe4000ff3e0ff */
[----:B------:R-:W-:Y:S01]  /*0240*/  UIADD3.X UR9, UPT, UPT, URZ, UR9, URZ, UP0, !UPT ;  /* 0x00000009ff097290 */ /* 0x000fe200087fe4ff */
[----:B--2---:R-:W-:Y:S01]  /*0250*/  IMAD R9, R0, UR4, RZ ;  /* 0x0000000400097c24 */ /* 0x004fe2000f8e02ff */
[----:B------:R-:W-:Y:S01]  /*0260*/  UIADD3.X UR7, UPT, UPT, URZ, UR7, URZ, UP1, !UPT ;  /* 0x00000007ff077290 */ /* 0x000fe20008ffe4ff */
[----:B------:R-:W-:-:S11]  /*0270*/  UMOV UR4, URZ ;  /* 0x000000ff00047c82 */ /* 0x000fd60008000000 */
.L_x_71:
[----:B------:R-:W0:Y:S01]  /*0280*/  LDC R4, c[0x0][0x3a4] ;  /* 0x0000e900ff047b82 */ /* 0x000e220000000800 */
[----:B------:R-:W1:Y:S07]  /*0290*/  LDCU UR5, c[0x0][0x3bc] ;  /* 0x00007780ff0577ac */ /* 0x000e6e0008000800 */
[----:B------:R-:W2:Y:S01]  /*02a0*/  LDC R13, c[0x0][0x3a8] ;  /* 0x0000ea00ff0d7b82 */ /* 0x000ea20000000800 */
[----:B-1----:R-:W-:Y:S01]  /*02b0*/  IMAD R12, R2, UR5, RZ ;  /* 0x00000005020c7c24 */ /* 0x002fe2000f8e02ff */
[----:B------:R-:W-:Y:S01]  /*02c0*/  UMOV UR5, URZ ;  /* 0x000000ff00057c82 */ /* 0x000fe20008000000 */
[----:B0-----:R-:W-:-:S02]  /*02d0*/  IMAD R11, R3, R4, UR4 ;  /* 0x00000004030b7e24 */ /* 0x001fc4000f8e0204 */
[----:B--2---:R-:W-:Y:S01]  /*02e0*/  IMAD R12, R13, UR4, R12 ;  /* 0x000000040d0c7c24 */ /* 0x004fe2000f8e020c */
[----:B------:R-:W-:-:S06]  /*02f0*/  UIADD3 UR4, UPT, UPT, UR4, 0x1, URZ ;  /* 0x0000000104047890 */ /* 0x000fcc000fffe0ff */
[----:B------:R-:W-:-:S13]  /*0300*/  ISETP.NE.AND P0, PT, R4, UR4, PT ;  /* 0x0000000404007c0c */ /* 0x000fda000bf05270 */
.L_x_70:
[----:B------:R-:W0:Y:S01]  /*0310*/  LDC R14, c[0x0][0x3a0] ;  /* 0x0000e800ff0e7b82 */ /* 0x000e220000000800 */
[----:B------:R-:W1:Y:S01]  /*0320*/  LDCU UR12, c[0x0][0x3ac] ;  /* 0x00007580ff0c77ac */ /* 0x000e620008000800 */
[----:B------:R-:W-:Y:S01]  /*0330*/  IADD3 R4, PT, PT, R12, UR5, RZ ;  /* 0x000000050c047c10 */ /* 0x000fe2000fffe0ff */
[----:B------:R-:W-:-:S04]  /*0340*/  HFMA2 R18, -RZ, RZ, 0, 0 ;  /* 0x00000000ff127431 */ /* 0x000fc800000001ff */
[----:B-1----:R-:W-:Y:S01]  /*0350*/  IMAD R4, R4, UR12, R9 ;  /* 0x0000000c04047c24 */ /* 0x002fe2000f8e0209 */
[----:B0-----:R-:W-:Y:S01]  /*0360*/  ISETP.GE.U32.AND P2, PT, R14, 0x10, PT ;  /* 0x000000100e00780c */ /* 0x001fe20003f46070 */
[----:B------:R-:W-:Y:S01]  /*0370*/  IMAD R13, R11, R14, UR5 ;  /* 0x000000050b0d7e24 */ /* 0x000fe2000f8e020e */
[----:B------:R-:W-:-:S03]  /*0380*/  UIADD3 UR5, UPT, UPT, UR5, 0x1, URZ ;  /* 0x0000000105057890 */ /* 0x000fc6000fffe0ff */
[----:B------:R-:W-:-:S03]  /*0390*/  IMAD R13, R13, R14, RZ ;  /* 0x0000000e0d0d7224 */ /* 0x000fc600078e02ff */
[----:B------:R-:W-:-:S05]  /*03a0*/  ISETP.NE.AND P1, PT, R14, UR5, PT ;  /* 0x000000050e007c0c */ /* 0x000fca000bf25270 */
[----:B------:R-:W-:Y:S08]  /*03b0*/  @!P2 BRA `(.L_x_65) ;  /* 0x0000000000fca947 */ /* 0x000ff00003800000 */
[----:B------:R-:W-:Y:S02]  /*03c0*/  MOV R21, R13 ;  /* 0x0000000d00157202 */ /* 0x000fe40000000f00 */
[----:B------:R-:W-:Y:S02]  /*03d0*/  MOV R23, R4 ;  /* 0x0000000400177202 */ /* 0x000fe40000000f00 */
[----:B------:R-:W-:-:S07]  /*03e0*/  MOV R18, R10 ;  /* 0x0000000a00127202 */ /* 0x000fce0000000f00 */
.L_x_66:
[----:B------:R-:W-:Y:S02]  /*03f0*/  MOV R16, UR8 ;  /* 0x0000000800107c02 */ /* 0x000fe40008000f00 */
[----:B------:R-:W-:Y:S02]  /*0400*/  MOV R17, UR9 ;  /* 0x0000000900117c02 */ /* 0x000fe40008000f00 */
[----:B------:R-:W-:Y:S02]  /*0410*/  MOV R14, UR6 ;  /* 0x00000006000e7c02 */ /* 0x000fe40008000f00 */
[----:B------:R-:W-:Y:S01]  /*0420*/  MOV R15, UR7 ;  /* 0x00000007000f7c02 */ /* 0x000fe20008000f00 */
[----:B------:R-:W-:-:S04]  /*0430*/  IMAD.WIDE R16, R23, 0x4, R16 ;  /* 0x0000000417107825 */ /* 0x000fc800078e0210 */
[----:B------:R-:W-:Y:S01]  /*0440*/  IMAD.WIDE R14, R21, 0x4, R14 ;  /* 0x00000004150e7825 */ /* 0x000fe200078e020e */
[----:B------:R-:W2:Y:S04]  /*0450*/  LDG.E R20, desc[UR10][R16.64+-0x20] ;  /* 0xffffe00a10147981 */ /* 0x000ea8000c1e1900 */
[----:B------:R-:W2:Y:S04]  /*0460*/  LDG.E R22, desc[UR10][R14.64+-0x20] ;  /* 0xffffe00a0e167981 */ /* 0x000ea8000c1e1900 */
[----:B------:R-:W3:Y:S04]  /*0470*/  LDG.E R25, desc[UR10][R16.64+-0x1c] ;  /* 0xffffe40a10197981 */ /* 0x000ee8000c1e1900 */
[----:B------:R-:W3:Y:S04]  /*0480*/  LDG.E R24, desc[UR10][R14.64+-0x1c] ;  /* 0xffffe40a0e187981 */ /* 0x000ee8000c1e1900 */
[----:B------:R-:W4:Y:S04]  /*0490*/  LDG.E R26, desc[UR10][R14.64+0x14] ;  /* 0x0000140a0e1a7981 */ /* 0x000f28000c1e1900 */
[----:B------:R-:W5:Y:S04]  /*04a0*/  LDG.E R28, desc[UR10][R14.64+0x18] ;  /* 0x0000180a0e1c7981 */ /* 0x000f68000c1e1900 */
        /* <DEDUP_REMOVED lines=48> */
.L_x_65:
[----:B------:R-:W-:-:S13]  /*07b0*/  ISETP.NE.AND P2, PT, R5, RZ, PT ;  /* 0x000000ff0500720c */ /* 0x000fda0003f45270 */
[----:B------:R-:W-:Y:S05]  /*07c0*/  @!P2 BRA `(.L_x_67) ;  /* 0x000000040038a947 */ /* 0x000fea0003800000 */
[----:B------:R-:W-:Y:S02]  /*07d0*/  IADD3 R14, PT, PT, R5, -0x1, RZ ;  /* 0xffffffff050e7810 */ /* 0x000fe40007ffe0ff */
[----:B------:R-:W-:Y:S02]  /*07e0*/  ISETP.NE.AND P3, PT, R6, RZ, PT ;  /* 0x000000ff0600720c */ /* 0x000fe40003f65270 */
[----:B------:R-:W-:-:S13]  /*07f0*/  ISETP.GE.U32.AND P2, PT, R14, 0x7, PT ;  /* 0x000000070e00780c */ /* 0x000fda0003f46070 */
[----:B------:R-:W-:Y:S05]  /*0800*/  @!P2 BRA `(.L_x_68) ;  /* 0x00000000007ca947 */ /* 0x000fea0003800000 */
        /* <DEDUP_REMOVED lines=31> */
.L_x_68:
        /* <DEDUP_REMOVED lines=24> */
.L_x_69:
        /* <DEDUP_REMOVED lines=19> */
.L_x_67:
[----:B------:R-:W-:Y:S05]  /*0cb0*/  @P1 BRA `(.L_x_70) ;  /* 0xfffffff400941947 */ /* 0x000fea000383ffff */
[----:B------:R-:W-:Y:S05]  /*0cc0*/  @P0 BRA `(.L_x_71) ;  /* 0xfffffff4006c0947 */ /* 0x000fea000383ffff */
.L_x_64:
[----:B------:R-:W0:Y:S01]  /*0cd0*/  LDC.64 R4, c[0x0][0x398] ;  /* 0x0000e600ff047b82 */ /* 0x000e220000000a00 */
[----:B------:R-:W1:Y:S07]  /*0ce0*/  LDCU.64 UR4, c[0x0][0x3b0] ;  /* 0x00007600ff0477ac */ /* 0x000e6e0008000a00 */
[----:B------:R-:W2:Y:S01]  /*0cf0*/  LDC.64 R6, c[0x0][0x388] ;  /* 0x0000e200ff067b82 */ /* 0x000ea20000000a00 */
[----:B0-----:R-:W-:-:S06]  /*0d00*/  IMAD.WIDE R4, R3, 0x4, R4 ;  /* 0x0000000403047825 */ /* 0x001fcc00078e0204 */
[----:B------:R-:W3:Y:S01]  /*0d10*/  LDG.E R4, desc[UR10][R4.64] ;  /* 0x0000000a04047981 */ /* 0x000ee2000c1e1900 */
[----:B-1----:R-:W-:-:S04]  /*0d20*/  IMAD R3, R3, UR4, R2 ;  /* 0x0000000403037c24 */ /* 0x002fc8000f8e0202 */
[----:B------:R-:W-:-:S04]  /*0d30*/  IMAD R3, R3, UR5, R0 ;  /* 0x0000000503037c24 */ /* 0x000fc8000f8e0200 */
[----:B--2---:R-:W-:-:S04]  /*0d40*/  IMAD.WIDE R2, R3, 0x4, R6 ;  /* 0x0000000403027825 */ /* 0x004fc800078e0206 */
[----:B---3--:R-:W-:-:S05]  /*0d50*/  FADD R19, R4, R19 ;  /* 0x0000001304137221 */ /* 0x008fca0000000000 */
[----:B------:R-:W-:Y:S01]  /*0d60*/  STG.E desc[UR10][R2.64], R19 ;  /* 0x0000001302007986 */ /* 0x000fe2000c10190a */
[----:B------:R-:W-:Y:S05]  /*0d70*/  EXIT ;  /* 0x000000000000794d */ /* 0x000fea0003800000 */
.L_x_72:
        /* <DEDUP_REMOVED lines=16> */
.L_x_80:


//--------------------- .nv.shared._Z7softmaxPfS_i --------------------------
	.section	.nv.shared._Z7softmaxPfS_i,"aw",@nobits
	.sectionflags	@""
	.align	4
.nv.shared._Z7softmaxPfS_i:
	.zero		1028


//--------------------- .nv.shared.reserved.0     --------------------------
	.section	.nv.shared.reserved.0,"aw",@nobits
	.weak		__nv_reservedSMEM_offset_0_alias
	.size		__nv_reservedSMEM_offset_0_alias, 0, 64
	.other		__nv_reservedSMEM_offset_0_alias,@"STO_CUDA_RESERVED_SHARED STV_DEFAULT"
__nv_reservedSMEM_offset_0_alias:
	.zero		0
	.zero		64


//--------------------- .nv.constant0._Z7softmaxPfS_i --------------------------
	.section	.nv.constant0._Z7softmaxPfS_i,"a",@progbits
	.sectionflags	@""
	.align	4
.nv.constant0._Z7softmaxPfS_i:
	.zero		916


//--------------------- .nv.constant0._Z4ReLUPfS_i --------------------------
	.section	.nv.constant0._Z4ReLUPfS_i,"a",@progbits
	.sectionflags	@""
	.align	4
.nv.constant0._Z4ReLUPfS_i:
	.zero		916


//--------------------- .nv.constant0._Z9padMatrixPfS_iiii --------------------------
	.section	.nv.constant0._Z9padMatrixPfS_iiii,"a",@progbits
	.sectionflags	@""
	.align	4
.nv.constant0._Z9padMatrixPfS_iiii:
	.zero		928


//--------------------- .nv.constant0._Z4poolPfS_iiiiiiii --------------------------
	.section	.nv.constant0._Z4poolPfS_iiiiiiii,"a",@progbits
	.sectionflags	@""
	.align	4
.nv.constant0._Z4poolPfS_iiiiiiii:
	.zero		944


//--------------------- .nv.constant0._Z9FCLayer1DPfS_S_S_iiiiiiii --------------------------
	.section	.nv.constant0._Z9FCLayer1DPfS_S_S_iiiiiiii,"a",@progbits
	.sectionflags	@""
	.align	4
.nv.constant0._Z9FCLayer1DPfS_S_S_iiiiiiii:
	.zero		960


//--------------------- .nv.constant0._Z9convLayerPfS_S_S_iiiiiiii --------------------------
	.section	.nv.constant0._Z9convLayerPfS_S_S_iiiiiiii,"a",@progbits
	.sectionflags	@""
	.align	4
.nv.constant0._Z9convLayerPfS_S_S_iiiiiiii:
	.zero		960


//--------------------- SYMBOLS --------------------------

	.type		.nv.reservedSmem.offset0,@object
	.size		.nv.reservedSmem.offset0,0x4
	.type		.nv.reservedSmem.cap,@object
	.size		.nv.reservedSmem.cap,0x4
